	.target	sm_90a

	.elftype	@"ET_EXEC"


//--------------------- .note.nv.tkinfo           --------------------------
	.section	.note.nv.tkinfo,"",@"SHT_NOTE"
	.sectionflags	@"SHF_NOTE_NV_TKINFO"
	.tkinfo
        /*0018*/ 	.word	0x00000002
        /*0030*/ 	.string	""
        /*0030*/ 	.string	"ptxas"
        /*0030*/ 	.string	"Cuda compilation tools, release 13.0, V13.0.88"
        /*0030*/ 	.string	"Build cuda_13.0.r13.0/compiler.36424714_0"
        /*0030*/ 	.string	"-arch sm_90a -m 64 "



//--------------------- .note.nv.cuinfo           --------------------------
	.section	.note.nv.cuinfo,"",@"SHT_NOTE"
	.sectionflags	@"SHF_NOTE_NV_CUINFO"
        /*0018*/ 	.short	0x0002
        /*001a*/ 	.short	0x005a
        /*001c*/ 	.short	0x0082
	.zero		2


//--------------------- .nv.info                  --------------------------
	.section	.nv.info,"",@"SHT_CUDA_INFO"
	.align	4


	//----- nvinfo : EIATTR_REGCOUNT
	.align		4
        /*0000*/ 	.byte	0x04, 0x2f
        /*0002*/ 	.short	(.L_15 - .L_14)
	.align		4
.L_14:
        /*0004*/ 	.word	index@(_ZN7cutlass13device_kernelINS_4fmha6kernel28FmhaKernelTmaWarpSpecializedINS1_10collective30FmhaMainloopTmaWarpSpecializedINS_6half_tEffN4cute5tupleIJNS7_1CILi128EEENS9_ILi64EEENS9_ILi16EEEEEENS8_IJiNS9_ILi1EEENS8_IJiiEEEEEESG_SG_NS4_12CausalFusionEJNS2_6OptionILNS2_3TagE0ENS9_ILb1EEEEENSI_ILSJ_2ESK_EEEEENS4_15FmhaFwdEpilogueIS6_fNS8_IJSB_SC_SB_EEEEENS2_23PersistentTileSchedulerEJSL_SM_EEEEEvNT_6ParamsE)
        /*0008*/ 	.word	0x000000a8


	//----- nvinfo : EIATTR_FRAME_SIZE
	.align		4
.L_15:
        /*000c*/ 	.byte	0x04, 0x11
        /*000e*/ 	.short	(.L_17 - .L_16)
	.align		4
.L_16:
        /*0010*/ 	.word	index@($__internal_0_$__cuda_sm20_rcp_rn_f32_slowpath)
        /*0014*/ 	.word	0x00000000


	//----- nvinfo : EIATTR_FRAME_SIZE
	.align		4
.L_17:
        /*0018*/ 	.byte	0x04, 0x11
        /*001a*/ 	.short	(.L_19 - .L_18)
	.align		4
.L_18:
        /*001c*/ 	.word	index@(_ZN7cutlass13device_kernelINS_4fmha6kernel28FmhaKernelTmaWarpSpecializedINS1_10collective30FmhaMainloopTmaWarpSpecializedINS_6half_tEffN4cute5tupleIJNS7_1CILi128EEENS9_ILi64EEENS9_ILi16EEEEEENS8_IJiNS9_ILi1EEENS8_IJiiEEEEEESG_SG_NS4_12CausalFusionEJNS2_6OptionILNS2_3TagE0ENS9_ILb1EEEEENSI_ILSJ_2ESK_EEEEENS4_15FmhaFwdEpilogueIS6_fNS8_IJSB_SC_SB_EEEEENS2_23PersistentTileSchedulerEJSL_SM_EEEEEvNT_6ParamsE)
        /*0020*/ 	.word	0x00000000


	//----- nvinfo : EIATTR_MIN_STACK_SIZE
	.align		4
.L_19:
        /*0024*/ 	.byte	0x04, 0x12
        /*0026*/ 	.short	(.L_21 - .L_20)
	.align		4
.L_20:
        /*0028*/ 	.word	index@(_ZN7cutlass13device_kernelINS_4fmha6kernel28FmhaKernelTmaWarpSpecializedINS1_10collective30FmhaMainloopTmaWarpSpecializedINS_6half_tEffN4cute5tupleIJNS7_1CILi128EEENS9_ILi64EEENS9_ILi16EEEEEENS8_IJiNS9_ILi1EEENS8_IJiiEEEEEESG_SG_NS4_12CausalFusionEJNS2_6OptionILNS2_3TagE0ENS9_ILb1EEEEENSI_ILSJ_2ESK_EEEEENS4_15FmhaFwdEpilogueIS6_fNS8_IJSB_SC_SB_EEEEENS2_23PersistentTileSchedulerEJSL_SM_EEEEEvNT_6ParamsE)
        /*002c*/ 	.word	0x00000000
.L_21:


//--------------------- .nv.compat                --------------------------
	.section	.nv.compat,"",@"SHT_CUDA_COMPAT_INFO"
	.align	4
        /*0000*/ 	.byte	0x02, 0x09, 0x01, 0x00, 0x02, 0x02, 0x04, 0x00, 0x02, 0x05, 0x05, 0x00, 0x03, 0x07, 0x01, 0x01
        /*0010*/ 	.byte	0x02, 0x03, 0x01, 0x00, 0x02, 0x06, 0x01, 0x00, 0x04, 0x0b, 0x08, 0x00, 0x00, 0x00, 0x00, 0x00
        /*0020*/ 	.byte	0x00, 0x00, 0x00, 0x00


//--------------------- .nv.info._ZN7cutlass13device_kernelINS_4fmha6kernel28FmhaKernelTmaWarpSpecializedINS1_10collective30FmhaMainloopTmaWarpSpecializedINS_6half_tEffN4cute5tupleIJNS7_1CILi128EEENS9_ILi64EEENS9_ILi16EEEEEENS8_IJiNS9_ILi1EEENS8_IJiiEEEEEESG_SG_NS4_12CausalFusionEJNS2_6OptionILNS2_3TagE0ENS9_ILb1EEEEENSI_ILSJ_2ESK_EEEEENS4_15FmhaFwdEpilogueIS6_fNS8_IJSB_SC_SB_EEEEENS2_23PersistentTileSchedulerEJSL_SM_EEEEEvNT_6ParamsE --------------------------
	.section	.nv.info._ZN7cutlass13device_kernelINS_4fmha6kernel28FmhaKernelTmaWarpSpecializedINS1_10collective30FmhaMainloopTmaWarpSpecializedINS_6half_tEffN4cute5tupleIJNS7_1CILi128EEENS9_ILi64EEENS9_ILi16EEEEEENS8_IJiNS9_ILi1EEENS8_IJiiEEEEEESG_SG_NS4_12CausalFusionEJNS2_6OptionILNS2_3TagE0ENS9_ILb1EEEEENSI_ILSJ_2ESK_EEEEENS4_15FmhaFwdEpilogueIS6_fNS8_IJSB_SC_SB_EEEEENS2_23PersistentTileSchedulerEJSL_SM_EEEEEvNT_6ParamsE,"",@"SHT_CUDA_INFO"
	.sectionflags	@""
	.align	4


	//----- nvinfo : EIATTR_CUDA_API_VERSION
	.align		4
        /*0000*/ 	.byte	0x04, 0x37
        /*0002*/ 	.short	(.L_23 - .L_22)
.L_22:
        /*0004*/ 	.word	0x00000082


	//----- nvinfo : EIATTR_KPARAM_INFO
	.align		4
.L_23:
        /*0008*/ 	.byte	0x04, 0x17
        /*000a*/ 	.short	(.L_25 - .L_24)
.L_24:
        /*000c*/ 	.word	0x00000000
        /*0010*/ 	.short	0x0000
        /*0012*/ 	.short	0x0070
        /*0014*/ 	.byte	0x00, 0xf0, 0x01, 0x20


	//----- nvinfo : EIATTR_SPARSE_MMA_MASK
	.align		4
.L_25:
        /*0018*/ 	.byte	0x03, 0x50
        /*001a*/ 	.short	0x0000


	//----- nvinfo : EIATTR_MAXREG_COUNT
	.align		4
        /*001c*/ 	.byte	0x03, 0x1b
        /*001e*/ 	.short	0x00a8


	//----- nvinfo : EIATTR_NUM_BARRIERS
	.align		4
        /*0020*/ 	.byte	0x02, 0x4c
        /*0022*/ 	.byte	0x02
	.zero		1


	//----- nvinfo : EIATTR_EXTERNS
	.align		4
        /*0024*/ 	.byte	0x04, 0x0f
        /*0026*/ 	.short	(.L_27 - .L_26)


	//   ....[0]....
	.align		4
.L_26:
        /*0028*/ 	.word	index@(__assertfail)


	//----- nvinfo : EIATTR_MERCURY_ISA_VERSION
	.align		4
.L_27:
        /*002c*/ 	.byte	0x03, 0x5f
        /*002e*/ 	.short	0x0101


	//----- nvinfo : EIATTR_INT_WARP_WIDE_INSTR_OFFSETS
	.align		4
        /*0030*/ 	.byte	0x04, 0x31
        /*0032*/ 	.short	(.L_29 - .L_28)


	//   ....[0]....
.L_28:
        /*0034*/ 	.word	0x00000760


	//   ....[1]....
        /*0038*/ 	.word	0x00000770


	//   ....[2]....
        /*003c*/ 	.word	0x00000780


	//   ....[3]....
        /*0040*/ 	.word	0x00000790


	//   ....[4]....
        /*0044*/ 	.word	0x00000800


	//   ....[5]....
        /*0048*/ 	.word	0x00000980


	//   ....[6]....
        /*004c*/ 	.word	0x00000a30


	//----- nvinfo : EIATTR_COOP_GROUP_MASK_REGIDS
	.align		4
.L_29:
        /*0050*/ 	.byte	0x04, 0x29
        /*0052*/ 	.short	(.L_31 - .L_30)


	//   ....[0]....
.L_30:
        /*0054*/ 	.word	0xffffffff


	//   ....[1]....
        /*0058*/ 	.word	0xffffffff


	//   ....[2]....
        /*005c*/ 	.word	0xffffffff


	//   ....[3]....
        /*0060*/ 	.word	0xffffffff


	//   ....[4]....
        /*0064*/ 	.word	0xffffffff


	//   ....[5]....
        /*0068*/ 	.word	0xffffffff


	//   ....[6]....
        /*006c*/ 	.word	0xffffffff


	//   ....[7]....
        /*0070*/ 	.word	0xffffffff


	//   ....[8]....
        /*0074*/ 	.word	0xffffffff


	//   ....[9]....
        /*0078*/ 	.word	0xffffffff


	//   ....[10]....
        /*007c*/ 	.word	0xffffffff


	//   ....[11]....
        /*0080*/ 	.word	0xffffffff


	//   ....[12]....
        /*0084*/ 	.word	0xffffffff


	//   ....[13]....
        /*0088*/ 	.word	0xffffffff


	//   ....[14]....
        /*008c*/ 	.word	0xffffffff


	//   ....[15]....
        /*0090*/ 	.word	0xffffffff


	//   ....[16]....
        /*0094*/ 	.word	0xffffffff


	//   ....[17]....
        /*0098*/ 	.word	0xffffffff


	//   ....[18]....
        /*009c*/ 	.word	0xffffffff


	//   ....[19]....
        /*00a0*/ 	.word	0xffffffff


	//   ....[20]....
        /*00a4*/ 	.word	0xffffffff


	//   ....[21]....
        /*00a8*/ 	.word	0xffffffff


	//----- nvinfo : EIATTR_COOP_GROUP_INSTR_OFFSETS
	.align		4
.L_31:
        /*00ac*/ 	.byte	0x04, 0x28
        /*00ae*/ 	.short	(.L_33 - .L_32)


	//   ....[0]....
.L_32:
        /*00b0*/ 	.word	0x00000070


	//   ....[1]....
        /*00b4*/ 	.word	0x000000a0


	//   ....[2]....
        /*00b8*/ 	.word	0x000001d0


	//   ....[3]....
        /*00bc*/ 	.word	0x000003e0


	//   ....[4]....
        /*00c0*/ 	.word	0x000005a0


	//   ....[5]....
        /*00c4*/ 	.word	0x00000700


	//   ....[6]....
        /*00c8*/ 	.word	0x00001a30


	//   ....[7]....
        /*00cc*/ 	.word	0x00001af0


	//   ....[8]....
        /*00d0*/ 	.word	0x00001b70


	//   ....[9]....
        /*00d4*/ 	.word	0x00001cb0


	//   ....[10]....
        /*00d8*/ 	.word	0x00002f50


	//   ....[11]....
        /*00dc*/ 	.word	0x00002f70


	//   ....[12]....
        /*00e0*/ 	.word	0x000031d0


	//   ....[13]....
        /*00e4*/ 	.word	0x000032d0


	//   ....[14]....
        /*00e8*/ 	.word	0x00004880


	//   ....[15]....
        /*00ec*/ 	.word	0x00004980


	//   ....[16]....
        /*00f0*/ 	.word	0x00004dd0


	//   ....[17]....
        /*00f4*/ 	.word	0x00004ee0


	//   ....[18]....
        /*00f8*/ 	.word	0x00005f90


	//   ....[19]....
        /*00fc*/ 	.word	0x00005fc0


	//   ....[20]....
        /*0100*/ 	.word	0x00006000


	//   ....[21]....
        /*0104*/ 	.word	0x00006020


	//----- nvinfo : EIATTR_REG_RECONFIG
	.align		4
.L_33:
        /*0108*/ 	.byte	0x01, 0x54
	.zero		2


	//----- nvinfo : EIATTR_SYSCALL_OFFSETS
	.align		4
        /*010c*/ 	.byte	0x04, 0x46
        /*010e*/ 	.short	(.L_35 - .L_34)


	//   ....[0]....
.L_34:
        /*0110*/ 	.word	0x000068e0


	//   ....[1]....
        /*0114*/ 	.word	0x00006a40


	//----- nvinfo : EIATTR_MBARRIER_INSTR_OFFSETS
	.align		4
.L_35:
        /*0118*/ 	.byte	0x04, 0x39
        /*011a*/ 	.short	(.L_37 - .L_36)


	//   ....[0]....
.L_36:
        /*011c*/ 	.word	0x00000390
        /*0120*/ 	.word	0x000000ff
        /*0124*/ 	.word	0x00004a50
        /*0128*/ 	.short	0x0100
        /*012a*/ 	.byte	0x08
	.zero		1


	//   ....[1]....
        /*012c*/ 	.word	0x000003a0
        /*0130*/ 	.word	0x000000ff
        /*0134*/ 	.word	0x00004a60
        /*0138*/ 	.short	0x0100
        /*013a*/ 	.byte	0x08
	.zero		1


	//   ....[2]....
        /*013c*/ 	.word	0x000003b0
        /*0140*/ 	.word	0x000000ff
        /*0144*/ 	.word	0x00004a58
        /*0148*/ 	.short	0x0100
        /*014a*/ 	.byte	0x08
	.zero		1


	//   ....[3]....
        /*014c*/ 	.word	0x000003c0
        /*0150*/ 	.word	0x000000ff
        /*0154*/ 	.word	0x00004a68
        /*0158*/ 	.short	0x0100
        /*015a*/ 	.byte	0x08
	.zero		1


	//   ....[4]....
        /*015c*/ 	.word	0x000004f0
        /*0160*/ 	.word	0x000000ff
        /*0164*/ 	.word	0x00004a00
        /*0168*/ 	.short	0x0100
        /*016a*/ 	.byte	0x08
	.zero		1


	//   ....[5]....
        /*016c*/ 	.word	0x00000500
        /*0170*/ 	.word	0x000000ff
        /*0174*/ 	.word	0x00004a28
        /*0178*/ 	.short	0x0100
        /*017a*/ 	.byte	0x08
	.zero		1


	//   ....[6]....
        /*017c*/ 	.word	0x00000510
        /*0180*/ 	.word	0x000000ff
        /*0184*/ 	.word	0x00004a08
        /*0188*/ 	.short	0x0100
        /*018a*/ 	.byte	0x08
	.zero		1


	//   ....[7]....
        /*018c*/ 	.word	0x00000520
        /*0190*/ 	.word	0x000000ff
        /*0194*/ 	.word	0x00004a30
        /*0198*/ 	.short	0x0100
        /*019a*/ 	.byte	0x08
	.zero		1


	//   ....[8]....
        /*019c*/ 	.word	0x00000530
        /*01a0*/ 	.word	0x000000ff
        /*01a4*/ 	.word	0x00004a10
        /*01a8*/ 	.short	0x0100
        /*01aa*/ 	.byte	0x08
	.zero		1


	//   ....[9]....
        /*01ac*/ 	.word	0x00000540
        /*01b0*/ 	.word	0x000000ff
        /*01b4*/ 	.word	0x00004a38
        /*01b8*/ 	.short	0x0100
        /*01ba*/ 	.byte	0x08
	.zero		1


	//   ....[10]....
        /*01bc*/ 	.word	0x00000550
        /*01c0*/ 	.word	0x000000ff
        /*01c4*/ 	.word	0x00004a18
        /*01c8*/ 	.short	0x0100
        /*01ca*/ 	.byte	0x08
	.zero		1


	//   ....[11]....
        /*01cc*/ 	.word	0x00000560
        /*01d0*/ 	.word	0x000000ff
        /*01d4*/ 	.word	0x00004a40
        /*01d8*/ 	.short	0x0100
        /*01da*/ 	.byte	0x08
	.zero		1


	//   ....[12]....
        /*01dc*/ 	.word	0x00000570
        /*01e0*/ 	.word	0x000000ff
        /*01e4*/ 	.word	0x00004a20
        /*01e8*/ 	.short	0x0100
        /*01ea*/ 	.byte	0x08
	.zero		1


	//   ....[13]....
        /*01ec*/ 	.word	0x00000580
        /*01f0*/ 	.word	0x000000ff
        /*01f4*/ 	.word	0x00004a48
        /*01f8*/ 	.short	0x0100
        /*01fa*/ 	.byte	0x08
	.zero		1


	//   ....[14]....
        /*01fc*/ 	.word	0x000006b0
        /*0200*/ 	.word	0x000000ff
        /*0204*/ 	.word	0x00004a70
        /*0208*/ 	.short	0x0100
        /*020a*/ 	.byte	0x08
	.zero		1


	//   ....[15]....
        /*020c*/ 	.word	0x000006c0
        /*0210*/ 	.word	0x000000ff
        /*0214*/ 	.word	0x00004a80
        /*0218*/ 	.short	0x0100
        /*021a*/ 	.byte	0x08
	.zero		1


	//   ....[16]....
        /*021c*/ 	.word	0x000006d0
        /*0220*/ 	.word	0x000000ff
        /*0224*/ 	.word	0x00004a78
        /*0228*/ 	.short	0x0100
        /*022a*/ 	.byte	0x08
	.zero		1


	//   ....[17]....
        /*022c*/ 	.word	0x000006e0
        /*0230*/ 	.word	0x000000ff
        /*0234*/ 	.word	0x00004a88
        /*0238*/ 	.short	0x0100
        /*023a*/ 	.byte	0x08
	.zero		1


	//   ....[18]....
        /*023c*/ 	.word	0x00000820
        /*0240*/ 	.word	0x000000ff
        /*0244*/ 	.word	0x00004a90
        /*0248*/ 	.short	0x0100
        /*024a*/ 	.byte	0x06
	.zero		1


	//   ....[19]....
        /*024c*/ 	.word	0x00000830
        /*0250*/ 	.word	0x000000ff
        /*0254*/ 	.word	0x00004a98
        /*0258*/ 	.short	0x0100
        /*025a*/ 	.byte	0x06
	.zero		1


	//   ....[20]....
        /*025c*/ 	.word	0x00000840
        /*0260*/ 	.word	0x000000ff
        /*0264*/ 	.word	0x00004aa0
        /*0268*/ 	.short	0x0100
        /*026a*/ 	.byte	0x06
	.zero		1


	//   ....[21]....
        /*026c*/ 	.word	0x00000850
        /*0270*/ 	.word	0x000000ff
        /*0274*/ 	.word	0x00004aa8
        /*0278*/ 	.short	0x0100
        /*027a*/ 	.byte	0x06
	.zero		1


	//   ....[22]....
        /*027c*/ 	.word	0x00000950
        /*0280*/ 	.word	0x000000ff
        /*0284*/ 	.word	0x00004ac0
        /*0288*/ 	.short	0x0100
        /*028a*/ 	.byte	0x08
	.zero		1


	//   ....[23]....
        /*028c*/ 	.word	0x00000960
        /*0290*/ 	.word	0x000000ff
        /*0294*/ 	.word	0x00004ac8
        /*0298*/ 	.short	0x0100
        /*029a*/ 	.byte	0x08
	.zero		1


	//   ....[24]....
        /*029c*/ 	.word	0x00000a60
        /*02a0*/ 	.word	0x000000ff
        /*02a4*/ 	.word	0x00004ab0
        /*02a8*/ 	.short	0x0100
        /*02aa*/ 	.byte	0x06
	.zero		1


	//   ....[25]....
        /*02ac*/ 	.word	0x000013b0
        /*02b0*/ 	.word	0x000000ff
        /*02b4*/ 	.word	0x00004a50
        /*02b8*/ 	.short	0x010a
        /*02ba*/ 	.byte	0x04
	.zero		1


	//   ....[26]....
        /*02bc*/ 	.word	0x00001460
        /*02c0*/ 	.word	0x000000ff
        /*02c4*/ 	.word	0x00004a00
        /*02c8*/ 	.short	0x010a
        /*02ca*/ 	.byte	0x0b
	.zero		1


	//   ....[27]....
        /*02cc*/ 	.word	0x00001480
        /*02d0*/ 	.word	0x000000ff
        /*02d4*/ 	.word	0xfffffff8
        /*02d8*/ 	.short	0x010a
        /*02da*/ 	.byte	0x09
	.zero		1


	//   ....[28]....
        /*02dc*/ 	.word	0x00002780
        /*02e0*/ 	.word	0x00000026
        /*02e4*/ 	.word	0x00000000
        /*02e8*/ 	.short	0x0101
        /*02ea*/ 	.byte	0x0a
	.zero		1


	//   ....[29]....
        /*02ec*/ 	.word	0x000029a0
        /*02f0*/ 	.word	0x000000ff
        /*02f4*/ 	.word	0x00004a00
        /*02f8*/ 	.short	0x010a
        /*02fa*/ 	.byte	0x06
	.zero		1


	//   ....[30]....
        /*02fc*/ 	.word	0x00002b80
        /*0300*/ 	.word	0x000000ff
        /*0304*/ 	.word	0x00000000
        /*0308*/ 	.short	0x0101
        /*030a*/ 	.byte	0x06
	.zero		1


	//   ....[31]....
        /*030c*/ 	.word	0x00002cd0
        /*0310*/ 	.word	0x000000ff
        /*0314*/ 	.word	0x00004a00
        /*0318*/ 	.short	0x010a
        /*031a*/ 	.byte	0x06
	.zero		1


	//   ....[32]....
        /*031c*/ 	.word	0x00003db0
        /*0320*/ 	.word	0x000000ff
        /*0324*/ 	.word	0x00004a00
        /*0328*/ 	.short	0x010a
        /*032a*/ 	.byte	0x06
	.zero		1


	//   ....[33]....
        /*032c*/ 	.word	0x00003f20
        /*0330*/ 	.word	0x000000ff
        /*0334*/ 	.word	0x00004a00
        /*0338*/ 	.short	0x010a
        /*033a*/ 	.byte	0x06
	.zero		1


	//   ....[34]....
        /*033c*/ 	.word	0x000040f0
        /*0340*/ 	.word	0x000000ff
        /*0344*/ 	.word	0x00000000
        /*0348*/ 	.short	0x0101
        /*034a*/ 	.byte	0x06
	.zero		1


	//   ....[35]....
        /*034c*/ 	.word	0x000041a0
        /*0350*/ 	.word	0x000000ff
        /*0354*/ 	.word	0x00000000
        /*0358*/ 	.short	0x0101
        /*035a*/ 	.byte	0x06
	.zero		1


	//   ....[36]....
        /*035c*/ 	.word	0x00004350
        /*0360*/ 	.word	0x000000ff
        /*0364*/ 	.word	0x00004a00
        /*0368*/ 	.short	0x010a
        /*036a*/ 	.byte	0x06
	.zero		1


	//   ....[37]....
        /*036c*/ 	.word	0x000057c0
        /*0370*/ 	.word	0x000000ff
        /*0374*/ 	.word	0x00004a00
        /*0378*/ 	.short	0x010a
        /*037a*/ 	.byte	0x06
	.zero		1


	//   ....[38]....
        /*037c*/ 	.word	0x00005ab0
        /*0380*/ 	.word	0x000000ff
        /*0384*/ 	.word	0x00004a00
        /*0388*/ 	.short	0x010a
        /*038a*/ 	.byte	0x06
	.zero		1


	//   ....[39]....
        /*038c*/ 	.word	0x00005c80
        /*0390*/ 	.word	0x000000ff
        /*0394*/ 	.word	0x00000000
        /*0398*/ 	.short	0x0101
        /*039a*/ 	.byte	0x06
	.zero		1


	//   ....[40]....
        /*039c*/ 	.word	0x00005d30
        /*03a0*/ 	.word	0x000000ff
        /*03a4*/ 	.word	0x00000000
        /*03a8*/ 	.short	0x0101
        /*03aa*/ 	.byte	0x06
	.zero		1


	//   ....[41]....
        /*03ac*/ 	.word	0x00005ee0
        /*03b0*/ 	.word	0x000000ff
        /*03b4*/ 	.word	0x00000000
        /*03b8*/ 	.short	0x0101
        /*03ba*/ 	.byte	0x04
	.zero		1


	//   ....[42]....
        /*03bc*/ 	.word	0x00005f60
        /*03c0*/ 	.word	0x000000ff
        /*03c4*/ 	.word	0x00000000
        /*03c8*/ 	.short	0x0101
        /*03ca*/ 	.byte	0x08
	.zero		1


	//   ....[43]....
        /*03cc*/ 	.word	0x00006420
        /*03d0*/ 	.word	0x000000ff
        /*03d4*/ 	.word	0x00000008
        /*03d8*/ 	.short	0x010a
        /*03da*/ 	.byte	0x09
	.zero		1


	//   ....[44]....
        /*03dc*/ 	.word	0x00006ec0
        /*03e0*/ 	.word	0x00000000
        /*03e4*/ 	.word	0x00004a90
        /*03e8*/ 	.short	0x0101
        /*03ea*/ 	.byte	0x2e
	.zero		1


	//   ....[45]....
        /*03ec*/ 	.word	0x00007280
        /*03f0*/ 	.word	0x00000007
        /*03f4*/ 	.word	0x00004a60
        /*03f8*/ 	.short	0x010a
        /*03fa*/ 	.byte	0x3f
	.zero		1


	//   ....[46]....
        /*03fc*/ 	.word	0x00007500
        /*0400*/ 	.word	0x00000007
        /*0404*/ 	.word	0x00004ab0
        /*0408*/ 	.short	0x0101
        /*040a*/ 	.byte	0x3f
	.zero		1


	//   ....[47]....
        /*040c*/ 	.word	0x00007510
        /*0410*/ 	.word	0x00000007
        /*0414*/ 	.word	0x00004ab0
        /*0418*/ 	.short	0x010a
        /*041a*/ 	.byte	0x3f
	.zero		1


	//   ....[48]....
        /*041c*/ 	.word	0x000075b0
        /*0420*/ 	.word	0x00000004
        /*0424*/ 	.word	0x00004a60
        /*0428*/ 	.short	0x010a
        /*042a*/ 	.byte	0x3f
	.zero		1


	//   ....[49]....
        /*042c*/ 	.word	0x00007bd0
        /*0430*/ 	.word	0x00000008
        /*0434*/ 	.word	0x00004a28
        /*0438*/ 	.short	0x010a
        /*043a*/ 	.byte	0x3f
	.zero		1


	//   ....[50]....
        /*043c*/ 	.word	0x00007e40
        /*0440*/ 	.word	0x00000005
        /*0444*/ 	.word	0x00004ab0
        /*0448*/ 	.short	0x0101
        /*044a*/ 	.byte	0x3f
	.zero		1


	//   ....[51]....
        /*044c*/ 	.word	0x00007e50
        /*0450*/ 	.word	0x00000005
        /*0454*/ 	.word	0x00004ab0
        /*0458*/ 	.short	0x010a
        /*045a*/ 	.byte	0x3f
	.zero		1


	//   ....[52]....
        /*045c*/ 	.word	0x00007f00
        /*0460*/ 	.word	0x00000007
        /*0464*/ 	.word	0x00004a28
        /*0468*/ 	.short	0x010a
        /*046a*/ 	.byte	0x3f
	.zero		1


	//   ....[53]....
        /*046c*/ 	.word	0x000081c0
        /*0470*/ 	.word	0x00000007
        /*0474*/ 	.word	0x00004a28
        /*0478*/ 	.short	0x010a
        /*047a*/ 	.byte	0x3f
	.zero		1


	//   ....[54]....
        /*047c*/ 	.word	0x00008450
        /*0480*/ 	.word	0x00000007
        /*0484*/ 	.word	0x00004a28
        /*0488*/ 	.short	0x010a
        /*048a*/ 	.byte	0x3f
	.zero		1


	//   ....[55]....
        /*048c*/ 	.word	0x00008730
        /*0490*/ 	.word	0x00000004
        /*0494*/ 	.word	0x00004a50
        /*0498*/ 	.short	0x010a
        /*049a*/ 	.byte	0x3f
	.zero		1


	//   ....[56]....
        /*049c*/ 	.word	0x00008790
        /*04a0*/ 	.word	0x00000006
        /*04a4*/ 	.word	0x00004a00
        /*04a8*/ 	.short	0x010a
        /*04aa*/ 	.byte	0x3f
	.zero		1


	//   ....[57]....
        /*04ac*/ 	.word	0x000087f0
        /*04b0*/ 	.word	0x00000003
        /*04b4*/ 	.word	0xfffffff8
        /*04b8*/ 	.short	0x010a
        /*04ba*/ 	.byte	0x3f
	.zero		1


	//   ....[58]....
        /*04bc*/ 	.word	0x00008850
        /*04c0*/ 	.word	0x00000008
        /*04c4*/ 	.word	0x00004a00
        /*04c8*/ 	.short	0x010a
        /*04ca*/ 	.byte	0x3f
	.zero		1


	//   ....[59]....
        /*04cc*/ 	.word	0x000088b0
        /*04d0*/ 	.word	0x0000000d
        /*04d4*/ 	.word	0x00004a00
        /*04d8*/ 	.short	0x010a
        /*04da*/ 	.byte	0x3f
	.zero		1


	//   ....[60]....
        /*04dc*/ 	.word	0x00008910
        /*04e0*/ 	.word	0x00000000
        /*04e4*/ 	.word	0x00004a00
        /*04e8*/ 	.short	0x010a
        /*04ea*/ 	.byte	0x3f
	.zero		1


	//   ....[61]....
        /*04ec*/ 	.word	0x00008970
        /*04f0*/ 	.word	0x0000000b
        /*04f4*/ 	.word	0x00004a00
        /*04f8*/ 	.short	0x010a
        /*04fa*/ 	.byte	0x3f
	.zero		1


	//   ....[62]....
        /*04fc*/ 	.word	0x000089d0
        /*0500*/ 	.word	0x00000008
        /*0504*/ 	.word	0x00004a00
        /*0508*/ 	.short	0x010a
        /*050a*/ 	.byte	0x3f
	.zero		1


	//   ....[63]....
        /*050c*/ 	.word	0x00008a30
        /*0510*/ 	.word	0x00000003
        /*0514*/ 	.word	0x00000008
        /*0518*/ 	.short	0x010a
        /*051a*/ 	.byte	0x3f
	.zero		1


	//   ....[64]....
        /*051c*/ 	.word	0x00008b00
        /*0520*/ 	.word	0x00000007
        /*0524*/ 	.word	0x00004a60
        /*0528*/ 	.short	0x010a
        /*052a*/ 	.byte	0x3f
	.zero		1


	//   ....[65]....
        /*052c*/ 	.word	0x00008b50
        /*0530*/ 	.word	0x00000007
        /*0534*/ 	.word	0x00004ab0
        /*0538*/ 	.short	0x010a
        /*053a*/ 	.byte	0x3f
	.zero		1


	//   ....[66]....
        /*053c*/ 	.word	0x00008ba0
        /*0540*/ 	.word	0x00000004
        /*0544*/ 	.word	0x00004a60
        /*0548*/ 	.short	0x010a
        /*054a*/ 	.byte	0x3f
	.zero		1


	//   ....[67]....
        /*054c*/ 	.word	0x00008c70
        /*0550*/ 	.word	0x00000008
        /*0554*/ 	.word	0x00004a28
        /*0558*/ 	.short	0x010a
        /*055a*/ 	.byte	0x3f
	.zero		1


	//   ....[68]....
        /*055c*/ 	.word	0x00008cc0
        /*0560*/ 	.word	0x00000005
        /*0564*/ 	.word	0x00004ab0
        /*0568*/ 	.short	0x010a
        /*056a*/ 	.byte	0x3f
	.zero		1


	//   ....[69]....
        /*056c*/ 	.word	0x00008d10
        /*0570*/ 	.word	0x00000007
        /*0574*/ 	.word	0x00004a28
        /*0578*/ 	.short	0x010a
        /*057a*/ 	.byte	0x3f
	.zero		1


	//   ....[70]....
        /*057c*/ 	.word	0x00008d60
        /*0580*/ 	.word	0x00000007
        /*0584*/ 	.word	0x00004a28
        /*0588*/ 	.short	0x010a
        /*058a*/ 	.byte	0x3f
	.zero		1


	//   ....[71]....
        /*058c*/ 	.word	0x00008db0
        /*0590*/ 	.word	0x00000007
        /*0594*/ 	.word	0x00004a28
        /*0598*/ 	.short	0x010a
        /*059a*/ 	.byte	0x3f
	.zero		1


	//----- nvinfo : EIATTR_NUM_MBARRIERS
	.align		4
.L_37:
        /*059c*/ 	.byte	0x03, 0x38
        /*059e*/ 	.short	0x0019


	//----- nvinfo : EIATTR_EXIT_INSTR_OFFSETS
	.align		4
        /*05a0*/ 	.byte	0x04, 0x1c
        /*05a2*/ 	.short	(.L_39 - .L_38)


	//   ....[0]....
.L_38:
        /*05a4*/ 	.word	0x00000ac0


	//   ....[1]....
        /*05a8*/ 	.word	0x00000b30


	//   ....[2]....
        /*05ac*/ 	.word	0x00006ef0


	//   ....[3]....
        /*05b0*/ 	.word	0x00006f50


	//   ....[4]....
        /*05b4*/ 	.word	0x00006f80


	//   ....[5]....
        /*05b8*/ 	.word	0x00007820


	//   ....[6]....
        /*05bc*/ 	.word	0x00007850


	//   ....[7]....
        /*05c0*/ 	.word	0x00008710


	//----- nvinfo : EIATTR_MAX_THREADS
	.align		4
.L_39:
        /*05c4*/ 	.byte	0x04, 0x05
        /*05c6*/ 	.short	(.L_41 - .L_40)
.L_40:
        /*05c8*/ 	.word	0x00000180
        /*05cc*/ 	.word	0x00000001
        /*05d0*/ 	.word	0x00000001


	//----- nvinfo : EIATTR_CRS_STACK_SIZE
	.align		4
.L_41:
        /*05d4*/ 	.byte	0x04, 0x1e
        /*05d6*/ 	.short	(.L_43 - .L_42)
.L_42:
        /*05d8*/ 	.word	0x00000000


	//----- nvinfo : EIATTR_CBANK_PARAM_SIZE
	.align		4
.L_43:
        /*05dc*/ 	.byte	0x03, 0x19
        /*05de*/ 	.short	0x0870


	//----- nvinfo : EIATTR_PARAM_CBANK
	.align		4
        /*05e0*/ 	.byte	0x04, 0x0a
        /*05e2*/ 	.short	(.L_45 - .L_44)
	.align		4
.L_44:
        /*05e4*/ 	.word	index@(.nv.constant0._ZN7cutlass13device_kernelINS_4fmha6kernel28FmhaKernelTmaWarpSpecializedINS1_10collective30FmhaMainloopTmaWarpSpecializedINS_6half_tEffN4cute5tupleIJNS7_1CILi128EEENS9_ILi64EEENS9_ILi16EEEEEENS8_IJiNS9_ILi1EEENS8_IJiiEEEEEESG_SG_NS4_12CausalFusionEJNS2_6OptionILNS2_3TagE0ENS9_ILb1EEEEENSI_ILSJ_2ESK_EEEEENS4_15FmhaFwdEpilogueIS6_fNS8_IJSB_SC_SB_EEEEENS2_23PersistentTileSchedulerEJSL_SM_EEEEEvNT_6ParamsE)
        /*05e8*/ 	.short	0x0210
        /*05ea*/ 	.short	0x0870


	//----- nvinfo : EIATTR_SW_WAR
	.align		4
.L_45:
        /*05ec*/ 	.byte	0x04, 0x36
        /*05ee*/ 	.short	(.L_47 - .L_46)
.L_46:
        /*05f0*/ 	.word	0x00000008
.L_47:


//--------------------- .nv.callgraph             --------------------------
	.section	.nv.callgraph,"",@"SHT_CUDA_CALLGRAPH"
	.align	4
	.sectionentsize	8
	.align		4
        /*0000*/ 	.word	0x00000000
	.align		4
        /*0004*/ 	.word	0xffffffff
	.align		4
        /*0008*/ 	.word	index@(_ZN7cutlass13device_kernelINS_4fmha6kernel28FmhaKernelTmaWarpSpecializedINS1_10collective30FmhaMainloopTmaWarpSpecializedINS_6half_tEffN4cute5tupleIJNS7_1CILi128EEENS9_ILi64EEENS9_ILi16EEEEEENS8_IJiNS9_ILi1EEENS8_IJiiEEEEEESG_SG_NS4_12CausalFusionEJNS2_6OptionILNS2_3TagE0ENS9_ILb1EEEEENSI_ILSJ_2ESK_EEEEENS4_15FmhaFwdEpilogueIS6_fNS8_IJSB_SC_SB_EEEEENS2_23PersistentTileSchedulerEJSL_SM_EEEEEvNT_6ParamsE)
	.align		4
        /*000c*/ 	.word	index@(__assertfail)
	.align		4
        /*0010*/ 	.word	0x00000000
	.align		4
        /*0014*/ 	.word	0xfffffffe
	.align		4
        /*0018*/ 	.word	0x00000000
	.align		4
        /*001c*/ 	.word	0xfffffffd
	.align		4
        /*0020*/ 	.word	0x00000000
	.align		4
        /*0024*/ 	.word	0xfffffffc


//--------------------- .nv.constant4             --------------------------
	.section	.nv.constant4,"a",@progbits
	.align	8
	.align		8
.nv.constant4:
        /*0000*/ 	.dword	__assertfail
	.align		8
        /*0008*/ 	.dword	__unnamed_1
	.align		8
        /*0010*/ 	.dword	_ZN39_INTERNAL_b180e939_4_k_cu_e8d88bbf_32124cuda3std3__45__cpo5beginE
	.align		8
        /*0018*/ 	.dword	_ZN39_INTERNAL_b180e939_4_k_cu_e8d88bbf_32124cuda3std3__45__cpo3endE
	.align		8
        /*0020*/ 	.dword	_ZN39_INTERNAL_b180e939_4_k_cu_e8d88bbf_32124cuda3std3__45__cpo6cbeginE
	.align		8
        /*0028*/ 	.dword	_ZN39_INTERNAL_b180e939_4_k_cu_e8d88bbf_32124cuda3std3__45__cpo4cendE
	.align		8
        /*0030*/ 	.dword	_ZN39_INTERNAL_b180e939_4_k_cu_e8d88bbf_32124cuda3std3__441_GLOBAL__N__b180e939_4_k_cu_e8d88bbf_32126ignoreE
	.align		8
        /*0038*/ 	.dword	_ZN39_INTERNAL_b180e939_4_k_cu_e8d88bbf_32124cuda3std3__419piecewise_constructE
	.align		8
        /*0040*/ 	.dword	_ZN39_INTERNAL_b180e939_4_k_cu_e8d88bbf_32124cuda3std3__48in_placeE
	.align		8
        /*0048*/ 	.dword	_ZN39_INTERNAL_b180e939_4_k_cu_e8d88bbf_32124cuda3std6ranges3__45__cpo4swapE
	.align		8
        /*0050*/ 	.dword	_ZN39_INTERNAL_b180e939_4_k_cu_e8d88bbf_32124cuda3std6ranges3__45__cpo9iter_moveE
	.align		8
        /*0058*/ 	.dword	_ZN39_INTERNAL_b180e939_4_k_cu_e8d88bbf_32124cute7productE
	.align		8
        /*0060*/ 	.dword	_ZN39_INTERNAL_b180e939_4_k_cu_e8d88bbf_32124cute1_E
	.align		8
        /*0068*/ 	.dword	$str$24
	.align		8
        /*0070*/ 	.dword	$str$25


//--------------------- .text._ZN7cutlass13device_kernelINS_4fmha6kernel28FmhaKernelTmaWarpSpecializedINS1_10collective30FmhaMainloopTmaWarpSpecializedINS_6half_tEffN4cute5tupleIJNS7_1CILi128EEENS9_ILi64EEENS9_ILi16EEEEEENS8_IJiNS9_ILi1EEENS8_IJiiEEEEEESG_SG_NS4_12CausalFusionEJNS2_6OptionILNS2_3TagE0ENS9_ILb1EEEEENSI_ILSJ_2ESK_EEEEENS4_15FmhaFwdEpilogueIS6_fNS8_IJSB_SC_SB_EEEEENS2_23PersistentTileSchedulerEJSL_SM_EEEEEvNT_6ParamsE --------------------------
	.section	.text._ZN7cutlass13device_kernelINS_4fmha6kernel28FmhaKernelTmaWarpSpecializedINS1_10collective30FmhaMainloopTmaWarpSpecializedINS_6half_tEffN4cute5tupleIJNS7_1CILi128EEENS9_ILi64EEENS9_ILi16EEEEEENS8_IJiNS9_ILi1EEENS8_IJiiEEEEEESG_SG_NS4_12CausalFusionEJNS2_6OptionILNS2_3TagE0ENS9_ILb1EEEEENSI_ILSJ_2ESK_EEEEENS4_15FmhaFwdEpilogueIS6_fNS8_IJSB_SC_SB_EEEEENS2_23PersistentTileSchedulerEJSL_SM_EEEEEvNT_6ParamsE,"ax",@progbits
	.align	128
.text._ZN7cutlass13device_kernelINS_4fmha6kernel28FmhaKernelTmaWarpSpecializedINS1_10collective30FmhaMainloopTmaWarpSpecializedINS_6half_tEffN4cute5tupleIJNS7_1CILi128EEENS9_ILi64EEENS9_ILi16EEEEEENS8_IJiNS9_ILi1EEENS8_IJiiEEEEEESG_SG_NS4_12CausalFusionEJNS2_6OptionILNS2_3TagE0ENS9_ILb1EEEEENSI_ILSJ_2ESK_EEEEENS4_15FmhaFwdEpilogueIS6_fNS8_IJSB_SC_SB_EEEEENS2_23PersistentTileSchedulerEJSL_SM_EEEEEvNT_6ParamsE:
        .type           _ZN7cutlass13device_kernelINS_4fmha6kernel28FmhaKernelTmaWarpSpecializedINS1_10collective30FmhaMainloopTmaWarpSpecializedINS_6half_tEffN4cute5tupleIJNS7_1CILi128EEENS9_ILi64EEENS9_ILi16EEEEEENS8_IJiNS9_ILi1EEENS8_IJiiEEEEEESG_SG_NS4_12CausalFusionEJNS2_6OptionILNS2_3TagE0ENS9_ILb1EEEEENSI_ILSJ_2ESK_EEEEENS4_15FmhaFwdEpilogueIS6_fNS8_IJSB_SC_SB_EEEEENS2_23PersistentTileSchedulerEJSL_SM_EEEEEvNT_6ParamsE,@function
        .size           _ZN7cutlass13device_kernelINS_4fmha6kernel28FmhaKernelTmaWarpSpecializedINS1_10collective30FmhaMainloopTmaWarpSpecializedINS_6half_tEffN4cute5tupleIJNS7_1CILi128EEENS9_ILi64EEENS9_ILi16EEEEEENS8_IJiNS9_ILi1EEENS8_IJiiEEEEEESG_SG_NS4_12CausalFusionEJNS2_6OptionILNS2_3TagE0ENS9_ILb1EEEEENSI_ILSJ_2ESK_EEEEENS4_15FmhaFwdEpilogueIS6_fNS8_IJSB_SC_SB_EEEEENS2_23PersistentTileSchedulerEJSL_SM_EEEEEvNT_6ParamsE,(.L_x_144 - _ZN7cutlass13device_kernelINS_4fmha6kernel28FmhaKernelTmaWarpSpecializedINS1_10collective30FmhaMainloopTmaWarpSpecializedINS_6half_tEffN4cute5tupleIJNS7_1CILi128EEENS9_ILi64EEENS9_ILi16EEEEEENS8_IJiNS9_ILi1EEENS8_IJiiEEEEEESG_SG_NS4_12CausalFusionEJNS2_6OptionILNS2_3TagE0ENS9_ILb1EEEEENSI_ILSJ_2ESK_EEEEENS4_15FmhaFwdEpilogueIS6_fNS8_IJSB_SC_SB_EEEEENS2_23PersistentTileSchedulerEJSL_SM_EEEEEvNT_6ParamsE)
        .other          _ZN7cutlass13device_kernelINS_4fmha6kernel28FmhaKernelTmaWarpSpecializedINS1_10collective30FmhaMainloopTmaWarpSpecializedINS_6half_tEffN4cute5tupleIJNS7_1CILi128EEENS9_ILi64EEENS9_ILi16EEEEEENS8_IJiNS9_ILi1EEENS8_IJiiEEEEEESG_SG_NS4_12CausalFusionEJNS2_6OptionILNS2_3TagE0ENS9_ILb1EEEEENSI_ILSJ_2ESK_EEEEENS4_15FmhaFwdEpilogueIS6_fNS8_IJSB_SC_SB_EEEEENS2_23PersistentTileSchedulerEJSL_SM_EEEEEvNT_6ParamsE,@"STO_CUDA_ENTRY STV_DEFAULT"
_ZN7cutlass13device_kernelINS_4fmha6kernel28FmhaKernelTmaWarpSpecializedINS1_10collective30FmhaMainloopTmaWarpSpecializedINS_6half_tEffN4cute5tupleIJNS7_1CILi128EEENS9_ILi64EEENS9_ILi16EEEEEENS8_IJiNS9_ILi1EEENS8_IJiiEEEEEESG_SG_NS4_12CausalFusionEJNS2_6OptionILNS2_3TagE0ENS9_ILb1EEEEENSI_ILSJ_2ESK_EEEEENS4_15FmhaFwdEpilogueIS6_fNS8_IJSB_SC_SB_EEEEENS2_23PersistentTileSchedulerEJSL_SM_EEEEEvNT_6ParamsE:
[----:B------:R-:W1:Y:S01]  /*0000*/  LDC R1, c[0x0][0x28] ;  /* 0x00000a00ff017b82 */ /* 0x000e620000000800 */
[----:B------:R-:W2:Y:S07]  /*0010*/  S2R R2, SR_TID.X ;  /* 0x0000000000027919 */ /* 0x000eae0000002100 */
[----:B------:R-:W3:Y:S01]  /*0020*/  S2UR UR6, SR_CTAID.X ;  /* 0x00000000000679c3 */ /* 0x000ee20000002500 */
[----:B------:R-:W-:Y:S01]  /*0030*/  ELECT P1, URZ, PT ;  /* 0x00000000003f782f */ /* 0x000fe20003820000 */
[----:B------:R-:W-:Y:S01]  /*0040*/  BSSY B0, `(.L_x_0) ;  /* 0x0000018000007945 */ /* 0x000fe20003800000 */
[----:B---3--:R-:W-:Y:S01]  /*0050*/  IMAD.U32 R17, RZ, RZ, UR6 ;  /* 0x00000006ff117e24 */ /* 0x008fe2000f8e00ff */
[----:B--2---:R-:W-:-:S05]  /*0060*/  SHF.R.U32.HI R0, RZ, 0x5, R2 ;  /* 0x00000005ff007819 */ /* 0x004fca0000011602 */
[----:B------:R-:W2:Y:S02]  /*0070*/  SHFL.IDX PT, R3, R0, RZ, 0x1f ;  /* 0x00001fff00037589 */ /* 0x000ea400000e0000 */
[----:B--2---:R-:W-:Y:S02]  /*0080*/  R2UR UR4, R3 ;  /* 0x00000000030472ca */ /* 0x004fe400000e0000 */
[----:B------:R-:W-:-:S06]  /*0090*/  SHF.R.U32.HI R3, RZ, 0x7, R2 ;  /* 0x00000007ff037819 */ /* 0x000fcc0000011602 */
[----:B------:R-:W2:Y:S05]  /*00a0*/  SHFL.IDX PT, R3, R3, RZ, 0x1f ;  /* 0x00001fff03037589 */ /* 0x000eaa00000e0000 */
[----:B------:R-:W-:Y:S02]  /*00b0*/  USHF.R.S32.HI UR5, URZ, 0x1f, UR4 ;  /* 0x0000001f3f057899 */ /* 0x000fe40008011404 */
[----:B------:R-:W-:Y:S02]  /*00c0*/  ISETP.EQ.AND P2, PT, RZ, UR4, P1 ;  /* 0x00000004ff007c0c */ /* 0x000fe40008f42270 */
[----:B------:R-:W-:-:S04]  /*00d0*/  ULEA.HI UR5, UR5, UR4, URZ, 0x2 ;  /* 0x0000000405057291 */ /* 0x000fc8000f8f103f */
[----:B------:R-:W-:-:S04]  /*00e0*/  ULOP3.LUT UR5, UR5, 0xfffffffc, URZ, 0xc0, !UPT ;  /* 0xfffffffc05057892 */ /* 0x000fc8000f8ec03f */
[----:B------:R-:W-:-:S03]  /*00f0*/  UIADD3 UR5, UR4, -UR5, URZ ;  /* 0x8000000504057290 */ /* 0x000fc6000fffe03f */
[----:B-1----:R-:W-:Y:S09]  /*0100*/  @!P2 BRA `(.L_x_1) ;  /* 0x00000000002ca947 */ /* 0x002ff20003800000 */
[----:B------:R-:W-:Y:S02]  /*0110*/  ULDC.64 UR6, c[0x0][0x198] ;  /* 0x0000660000067ab9 */ /* 0x000fe40000000a00 */
[----:B------:R-:W-:Y:S02]  /*0120*/  UIADD3 UR8, UP0, UR6, 0xf0, URZ ;  /* 0x000000f006087890 */ /* 0x000fe4000ff1e03f */
[----:B------:R-:W-:Y:S02]  /*0130*/  UIADD3 UR10, UP1, UR6, 0x1f0, URZ ;  /* 0x000001f0060a7890 */ /* 0x000fe4000ff3e03f */
[----:B------:R-:W-:Y:S02]  /*0140*/  UIADD3 UR6, UP2, UR6, 0x2f0, URZ ;  /* 0x000002f006067890 */ /* 0x000fe4000ff5e03f */
[----:B------:R-:W-:Y:S02]  /*0150*/  UIADD3.X UR9, URZ, UR7, URZ, UP0, !UPT ;  /* 0x000000073f097290 */ /* 0x000fe400087fe43f */
[----:B------:R-:W-:-:S02]  /*0160*/  UIADD3.X UR11, URZ, UR7, URZ, UP1, !UPT ;  /* 0x000000073f0b7290 */ /* 0x000fc40008ffe43f */
[----:B------:R-:W-:-:S05]  /*0170*/  UIADD3.X UR7, URZ, UR7, URZ, UP2, !UPT ;  /* 0x000000073f077290 */ /* 0x000fca00097fe43f */
[----:B------:R1:W-:Y:S02]  /*0180*/  UTMACCTL.PF [UR8] ;  /* 0x00000000080079b9 */ /* 0x0003e40008040000 */
[----:B------:R1:W-:Y:S02]  /*0190*/  UTMACCTL.PF [UR10] ;  /* 0x000000000a0079b9 */ /* 0x0003e40008040000 */
[----:B------:R1:W-:Y:S02]  /*01a0*/  UTMACCTL.PF [UR6] ;  /* 0x00000000060079b9 */ /* 0x0003e40008040000 */
[----:B-1----:R-:W-:Y:S01]  /*01b0*/  NOP ;  /* 0x0000000000007918 */ /* 0x002fe20000000000 */
.L_x_1:
[----:B------:R-:W-:Y:S05]  /*01c0*/  BSYNC B0 ;  /* 0x0000000000007941 */ /* 0x000fea0003800000 */
.L_x_0:
[----:B------:R-:W1:Y:S01]  /*01d0*/  SHFL.IDX PT, R4, R0, RZ, 0x1f ;  /* 0x00001fff00047589 */ /* 0x000e6200000e0000 */
[----:B--2---:R-:W-:Y:S01]  /*01e0*/  R2UR UR42, R3 ;  /* 0x00000000032a72ca */ /* 0x004fe200000e0000 */
[----:B------:R-:W-:Y:S02]  /*01f0*/  UISETP.NE.AND UP0, UPT, UR5, 0x1, UPT ;  /* 0x000000010500788c */ /* 0x000fe4000bf05270 */
[----:B------:R-:W-:-:S10]  /*0200*/  UISETP.NE.AND UP1, UPT, UR5, 0x2, UPT ;  /* 0x000000020500788c */ /* 0x000fd4000bf25270 */
[----:B------:R-:W-:Y:S02]  /*0210*/  UIADD3 UR10, UR42, -0x1, URZ ;  /* 0xffffffff2a0a7890 */ /* 0x000fe4000fffe03f */
[----:B------:R-:W-:Y:S02]  /*0220*/  UISETP.EQ.AND UP2, UPT, UR42, URZ, !UP0 ;  /* 0x0000003f2a00728c */ /* 0x000fe4000c742270 */
[----:B------:R-:W-:Y:S02]  /*0230*/  UISETP.EQ.AND UP3, UPT, UR42, URZ, !UP1 ;  /* 0x0000003f2a00728c */ /* 0x000fe4000cf62270 */
[----:B------:R-:W-:Y:S02]  /*0240*/  UISETP.GE.U32.AND UP4, UPT, UR10, 0x4, UPT ;  /* 0x000000040a00788c */ /* 0x000fe4000bf86070 */
[----:B------:R-:W-:Y:S01]  /*0250*/  USEL UR43, URZ, 0x1, !UP2 ;  /* 0x000000013f2b7887 */ /* 0x000fe2000d000000 */
[----:B-1----:R-:W-:Y:S01]  /*0260*/  ISETP.NE.AND P0, PT, R4, RZ, PT ;  /* 0x000000ff0400720c */ /* 0x002fe20003f05270 */
[----:B------:R-:W-:Y:S01]  /*0270*/  USEL UR44, URZ, 0x1, !UP3 ;  /* 0x000000013f2c7887 */ /* 0x000fe2000d800000 */
[----:B------:R-:W-:Y:S01]  /*0280*/  IMAD.U32 R4, RZ, RZ, UR5 ;  /* 0x00000005ff047e24 */ /* 0x000fe2000f8e00ff */
[----:B------:R-:W-:-:S02]  /*0290*/  USEL UR43, UR43, 0x2, UP4 ;  /* 0x000000022b2b7887 */ /* 0x000fc4000a000000 */
[----:B------:R-:W-:-:S08]  /*02a0*/  USEL UR44, UR44, 0x2, UP4 ;  /* 0x000000022c2c7887 */ /* 0x000fd0000a000000 */
[----:B------:R-:W-:Y:S05]  /*02b0*/  @P0 BRA `(.L_x_2) ;  /* 0x0000000000480947 */ /* 0x000fea0003800000 */
[----:B------:R-:W1:Y:S01]  /*02c0*/  S2UR UR8, SR_CgaCtaId ;  /* 0x00000000000879c3 */ /* 0x000e620000008800 */
[----:B------:R-:W-:Y:S01]  /*02d0*/  UMOV UR4, 0x400 ;  /* 0x0000040000047882 */ /* 0x000fe20000000000 */
[----:B------:R-:W-:Y:S01]  /*02e0*/  UMOV UR5, 0x1 ;  /* 0x0000000100057882 */ /* 0x000fe20000000000 */
[----:B------:R-:W-:Y:S01]  /*02f0*/  UMOV UR6, 0x80 ;  /* 0x0000008000067882 */ /* 0x000fe20000000000 */
[----:B------:R-:W-:Y:S01]  /*0300*/  ELECT P0, URZ, PT ;  /* 0x00000000003f782f */ /* 0x000fe20003800000 */
[----:B------:R-:W-:-:S04]  /*0310*/  UIADD3 UR6, -UR6, 0x100000, URZ ;  /* 0x0010000006067890 */ /* 0x000fc8000fffe13f */
[----:B------:R-:W-:Y:S02]  /*0320*/  USHF.L.U32 UR7, UR6, 0xb, URZ ;  /* 0x0000000b06077899 */ /* 0x000fe4000800063f */
[----:B------:R-:W-:Y:S02]  /*0330*/  USHF.L.U32 UR6, UR6, 0x1, URZ ;  /* 0x0000000106067899 */ /* 0x000fe4000800063f */
[----:B-1----:R-:W-:Y:S02]  /*0340*/  ULEA UR8, UR8, UR4, 0x18 ;  /* 0x0000000408087291 */ /* 0x002fe4000f8ec03f */
[----:B------:R-:W-:-:S04]  /*0350*/  UIADD3 UR4, -UR5, 0x100000, URZ ;  /* 0x0010000005047890 */ /* 0x000fc8000fffe13f */
[----:B------:R-:W-:Y:S02]  /*0360*/  USHF.L.U32 UR5, UR4, 0xb, URZ ;  /* 0x0000000b04057899 */ /* 0x000fe4000800063f */
[----:B------:R-:W-:Y:S01]  /*0370*/  USHF.L.U32 UR4, UR4, 0x1, URZ ;  /* 0x0000000104047899 */ /* 0x000fe2000800063f */
[----:B------:R-:W1:Y:S11]  /*0380*/  FENCE.VIEW.ASYNC.S ;  /* 0x00000000000073c6 */ /* 0x000e760000000000 */
[----:B-1----:R1:W2:Y:S01]  /*0390*/  SYNCS.EXCH.64 URZ, [UR8+0x4a50], UR4 ;  /* 0x004a5004083f75b2 */ /* 0x0022a20008000100 */
[----:B------:R1:W3:Y:S01]  /*03a0*/  SYNCS.EXCH.64 URZ, [UR8+0x4a60], UR6 ;  /* 0x004a6006083f75b2 */ /* 0x0002e20008000100 */
[----:B------:R1:W4:Y:S01]  /*03b0*/  SYNCS.EXCH.64 URZ, [UR8+0x4a58], UR4 ;  /* 0x004a5804083f75b2 */ /* 0x0003220008000100 */
[----:B------:R1:W1:Y:S01]  /*03c0*/  SYNCS.EXCH.64 URZ, [UR8+0x4a68], UR6 ;  /* 0x004a6806083f75b2 */ /* 0x0002620008000100 */
[----:B------:R-:W-:Y:S01]  /*03d0*/  NOP ;  /* 0x0000000000007918 */ /* 0x000fe20000000000 */
.L_x_2:
[----:B------:R-:W5:Y:S01]  /*03e0*/  SHFL.IDX PT, R3, R0, RZ, 0x1f ;  /* 0x00001fff00037589 */ /* 0x000f6200000e0000 */
[----:B------:R-:W-:Y:S01]  /*03f0*/  NOP ;  /* 0x0000000000007918 */ /* 0x000fe20000000000 */
[----:B-----5:R-:W-:-:S13]  /*0400*/  ISETP.NE.AND P0, PT, R3, RZ, PT ;  /* 0x000000ff0300720c */ /* 0x020fda0003f05270 */
[----:B------:R-:W-:Y:S05]  /*0410*/  @P0 BRA `(.L_x_3) ;  /* 0x0000000000600947 */ /* 0x000fea0003800000 */
[----:B-1----:R-:W1:Y:S01]  /*0420*/  S2UR UR5, SR_CgaCtaId ;  /* 0x00000000000579c3 */ /* 0x002e620000008800 */
[----:B------:R-:W-:Y:S01]  /*0430*/  UMOV UR4, 0x400 ;  /* 0x0000040000047882 */ /* 0x000fe20000000000 */
[----:B------:R-:W-:Y:S01]  /*0440*/  UMOV UR6, 0x1 ;  /* 0x0000000100067882 */ /* 0x000fe20000000000 */
[----:B------:R-:W-:Y:S01]  /*0450*/  UMOV UR9, 0x100 ;  /* 0x0000010000097882 */ /* 0x000fe20000000000 */
[----:B------:R-:W-:-:S04]  /*0460*/  UIADD3 UR6, -UR6, 0x100000, URZ ;  /* 0x0010000006067890 */ /* 0x000fc8000fffe13f */
[----:B------:R-:W-:Y:S02]  /*0470*/  USHF.L.U32 UR7, UR6, 0xb, URZ ;  /* 0x0000000b06077899 */ /* 0x000fe4000800063f */
[----:B------:R-:W-:Y:S01]  /*0480*/  USHF.L.U32 UR6, UR6, 0x1, URZ ;  /* 0x0000000106067899 */ /* 0x000fe2000800063f */
[----:B------:R-:W-:Y:S01]  /*0490*/  ELECT P0, URZ, PT ;  /* 0x00000000003f782f */ /* 0x000fe20003800000 */
[----:B-1----:R-:W-:Y:S02]  /*04a0*/  ULEA UR8, UR5, UR4, 0x18 ;  /* 0x0000000405087291 */ /* 0x002fe4000f8ec03f */
[----:B------:R-:W-:-:S04]  /*04b0*/  UIADD3 UR4, -UR9, 0x100000, URZ ;  /* 0x0010000009047890 */ /* 0x000fc8000fffe13f */
[----:B------:R-:W-:Y:S02]  /*04c0*/  USHF.L.U32 UR5, UR4, 0xb, URZ ;  /* 0x0000000b04057899 */ /* 0x000fe4000800063f */
[----:B------:R-:W-:Y:S01]  /*04d0*/  USHF.L.U32 UR4, UR4, 0x1, URZ ;  /* 0x0000000104047899 */ /* 0x000fe2000800063f */
[----:B------:R-:W1:Y:S03]  /*04e0*/  FENCE.VIEW.ASYNC.S ;  /* 0x00000000000073c6 */ /* 0x000e660000000000 */
[----:B-1----:R1:W1:Y:S08]  /*04f0*/  SYNCS.EXCH.64 URZ, [UR8+0x4a00], UR6 ;  /* 0x004a0006083f75b2 */ /* 0x0022700008000100 */
[----:B------:R1:W1:Y:S01]  /*0500*/  SYNCS.EXCH.64 URZ, [UR8+0x4a28], UR4 ;  /* 0x004a2804083f75b2 */ /* 0x0002620008000100 */
        /* <DEDUP_REMOVED lines=8> */
[----:B------:R-:W-:Y:S01]  /*0590*/  NOP ;  /* 0x0000000000007918 */ /* 0x000fe20000000000 */
.L_x_3:
        /* <DEDUP_REMOVED lines=21> */
[----:B------:R-:W-:Y:S01]  /*06f0*/  NOP ;  /* 0x0000000000007918 */ /* 0x000fe20000000000 */
.L_x_4:
[----:B------:R-:W5:Y:S01]  /*0700*/  SHFL.IDX PT, R3, R0, RZ, 0x1f ;  /* 0x00001fff00037589 */ /* 0x000f6200000e0000 */
[----:B------:R-:W-:Y:S01]  /*0710*/  ELECT P0, URZ, PT ;  /* 0x00000000003f782f */ /* 0x000fe20003800000 */
[----:B------:R-:W-:Y:S01]  /*0720*/  NOP ;  /* 0x0000000000007918 */ /* 0x000fe20000000000 */
[----:B-1----:R-:W-:Y:S02]  /*0730*/  UMOV UR4, 0x80 ;  /* 0x0000008000047882 */ /* 0x002fe40000000000 */
[C---:B-----5:R-:W-:Y:S02]  /*0740*/  ISETP.NE.OR P0, PT, R3.reuse, RZ, !P0 ;  /* 0x000000ff0300720c */ /* 0x060fe40004705670 */
[----:B------:R-:W-:-:S11]  /*0750*/  ISETP.NE.AND P3, PT, R3, RZ, PT ;  /* 0x000000ff0300720c */ /* 0x000fd60003f65270 */
[----:B------:R-:W-:Y:S01]  /*0760*/  VOTEU.ALL UP2, P0 ;  /* 0x00000000003f7886 */ /* 0x000fe20000040000 */
[----:B------:R-:W-:Y:S01]  /*0770*/  VOTEU.ALL UP3, P0 ;  /* 0x00000000003f7886 */ /* 0x000fe20000060000 */
[----:B------:R-:W-:Y:S01]  /*0780*/  VOTEU.ALL UP4, P0 ;  /* 0x00000000003f7886 */ /* 0x000fe20000080000 */
[----:B------:R-:W-:Y:S02]  /*0790*/  VOTEU.ALL UP5, P0 ;  /* 0x00000000003f7886 */ /* 0x000fe400000a0000 */
[----:B------:R-:W1:Y:S01]  /*07a0*/  @!UP2 S2UR UR7, SR_CgaCtaId ;  /* 0x000000000007a9c3 */ /* 0x000e620000008800 */
[----:B------:R-:W-:Y:S01]  /*07b0*/  @!UP2 UMOV UR6, 0x400 ;  /* 0x000004000006a882 */ /* 0x000fe20000000000 */
[----:B------:R-:W-:-:S04]  /*07c0*/  @!UP2 UIADD3 UR4, -UR4, 0x100000, URZ ;  /* 0x001000000404a890 */ /* 0x000fc8000fffe13f */
[----:B------:R-:W-:Y:S02]  /*07d0*/  @!UP2 USHF.L.U32 UR5, UR4, 0xb, URZ ;  /* 0x0000000b0405a899 */ /* 0x000fe4000800063f */
[----:B------:R-:W-:Y:S02]  /*07e0*/  @!UP2 USHF.L.U32 UR4, UR4, 0x1, URZ ;  /* 0x000000010404a899 */ /* 0x000fe4000800063f */
[----:B-1----:R-:W-:Y:S01]  /*07f0*/  @!UP2 ULEA UR6, UR7, UR6, 0x18 ;  /* 0x000000060706a291 */ /* 0x002fe2000f8ec03f */
[----:B------:R-:W-:Y:S01]  /*0800*/  VOTEU.ALL UP2, P0 ;  /* 0x00000000003f7886 */ /* 0x000fe20000040000 */
[----:B------:R-:W1:Y:S10]  /*0810*/  FENCE.VIEW.ASYNC.S ;  /* 0x00000000000073c6 */ /* 0x000e740000000000 */
[----:B-1----:R1:W1:Y:S01]  /*0820*/  @!UP2 SYNCS.EXCH.64 URZ, [UR6+0x4a90], UR4 ;  /* 0x004a9004063fa5b2 */ /* 0x0022620008000100 */
[----:B------:R1:W1:Y:S01]  /*0830*/  @!UP3 SYNCS.EXCH.64 URZ, [UR6+0x4a98], UR4 ;  /* 0x004a9804063fb5b2 */ /* 0x0002620008000100 */
[----:B------:R1:W1:Y:S01]  /*0840*/  @!UP4 SYNCS.EXCH.64 URZ, [UR6+0x4aa0], UR4 ;  /* 0x004aa004063fc5b2 */ /* 0x0002620008000100 */
[----:B------:R1:W1:Y:S01]  /*0850*/  @!UP5 SYNCS.EXCH.64 URZ, [UR6+0x4aa8], UR4 ;  /* 0x004aa804063fd5b2 */ /* 0x0002620008000100 */
[----:B------:R-:W-:Y:S01]  /*0860*/  NOP ;  /* 0x0000000000007918 */ /* 0x000fe20000000000 */
[----:B------:R-:W-:Y:S05]  /*0870*/  @P3 BRA `(.L_x_5) ;  /* 0x0000000000403947 */ /* 0x000fea0003800000 */
[----:B-1----:R-:W1:Y:S01]  /*0880*/  S2UR UR5, SR_CgaCtaId ;  /* 0x00000000000579c3 */ /* 0x002e620000008800 */
[----:B------:R-:W-:Y:S01]  /*0890*/  UMOV UR4, 0x400 ;  /* 0x0000040000047882 */ /* 0x000fe20000000000 */
[----:B------:R-:W-:Y:S01]  /*08a0*/  UMOV UR6, 0x20 ;  /* 0x0000002000067882 */ /* 0x000fe20000000000 */
[----:B------:R-:W-:Y:S01]  /*08b0*/  UMOV UR7, 0x80 ;  /* 0x0000008000077882 */ /* 0x000fe20000000000 */
[----:B------:R-:W-:Y:S01]  /*08c0*/  ELECT P0, URZ, PT ;  /* 0x00000000003f782f */ /* 0x000fe20003800000 */
[----:B-1----:R-:W-:Y:S02]  /*08d0*/  ULEA UR8, UR5, UR4, 0x18 ;  /* 0x0000000405087291 */ /* 0x002fe4000f8ec03f */
[----:B------:R-:W-:-:S04]  /*08e0*/  UIADD3 UR4, -UR6, 0x100000, URZ ;  /* 0x0010000006047890 */ /* 0x000fc8000fffe13f */
[----:B------:R-:W-:Y:S02]  /*08f0*/  USHF.L.U32 UR5, UR4, 0xb, URZ ;  /* 0x0000000b04057899 */ /* 0x000fe4000800063f */
[----:B------:R-:W-:Y:S02]  /*0900*/  USHF.L.U32 UR4, UR4, 0x1, URZ ;  /* 0x0000000104047899 */ /* 0x000fe4000800063f */
[----:B------:R-:W-:-:S04]  /*0910*/  UIADD3 UR6, -UR7, 0x100000, URZ ;  /* 0x0010000007067890 */ /* 0x000fc8000fffe13f */
[----:B------:R-:W-:Y:S02]  /*0920*/  USHF.L.U32 UR7, UR6, 0xb, URZ ;  /* 0x0000000b06077899 */ /* 0x000fe4000800063f */
[----:B------:R-:W-:Y:S01]  /*0930*/  USHF.L.U32 UR6, UR6, 0x1, URZ ;  /* 0x0000000106067899 */ /* 0x000fe2000800063f */
[----:B------:R-:W1:Y:S03]  /*0940*/  FENCE.VIEW.ASYNC.S ;  /* 0x00000000000073c6 */ /* 0x000e660000000000 */
[----:B-1----:R1:W1:Y:S08]  /*0950*/  SYNCS.EXCH.64 URZ, [UR8+0x4ac0], UR4 ;  /* 0x004ac004083f75b2 */ /* 0x0022700008000100 */
[----:B------:R1:W1:Y:S01]  /*0960*/  SYNCS.EXCH.64 URZ, [UR8+0x4ac8], UR6 ;  /* 0x004ac806083f75b2 */ /* 0x0002620008000100 */
[----:B------:R-:W-:Y:S01]  /*0970*/  NOP ;  /* 0x0000000000007918 */ /* 0x000fe20000000000 */
.L_x_5:
[----:B------:R-:W-:Y:S01]  /*0980*/  VOTEU.ANY UP2, P2 ;  /* 0x00000000003f7886 */ /* 0x000fe20001040100 */
[----:B-1----:R-:W-:Y:S01]  /*0990*/  UMOV UR4, 0x40 ;  /* 0x0000004000047882 */ /* 0x002fe20000000000 */
[----:B------:R-:W-:Y:S01]  /*09a0*/  ISETP.NE.AND P3, PT, RZ, UR42, PT ;  /* 0x0000002aff007c0c */ /* 0x000fe2000bf65270 */
[----:B------:R-:W-:Y:S01]  /*09b0*/  NOP ;  /* 0x0000000000007918 */ /* 0x000fe20000000000 */
[----:B------:R-:W-:Y:S01]  /*09c0*/  ISETP.EQ.AND P0, PT, R4, 0x2, P1 ;  /* 0x000000020400780c */ /* 0x000fe20000f02270 */
[----:B------:R-:W1:Y:S01]  /*09d0*/  @UP2 S2UR UR7, SR_CgaCtaId ;  /* 0x00000000000729c3 */ /* 0x000e620000008800 */
[----:B------:R-:W-:Y:S01]  /*09e0*/  @UP2 UMOV UR6, 0x400 ;  /* 0x0000040000062882 */ /* 0x000fe20000000000 */
[----:B------:R-:W-:-:S04]  /*09f0*/  @UP2 UIADD3 UR4, -UR4, 0x100000, URZ ;  /* 0x0010000004042890 */ /* 0x000fc8000fffe13f */
[----:B------:R-:W-:Y:S02]  /*0a00*/  @UP2 USHF.L.U32 UR5, UR4, 0xb, URZ ;  /* 0x0000000b04052899 */ /* 0x000fe4000800063f */
[----:B------:R-:W-:Y:S02]  /*0a10*/  @UP2 USHF.L.U32 UR4, UR4, 0x1, URZ ;  /* 0x0000000104042899 */ /* 0x000fe4000800063f */
[----:B-1----:R-:W-:Y:S01]  /*0a20*/  @UP2 ULEA UR6, UR7, UR6, 0x18 ;  /* 0x0000000607062291 */ /* 0x002fe2000f8ec03f */
[----:B------:R-:W-:Y:S01]  /*0a30*/  VOTEU.ANY UP2, P2 ;  /* 0x00000000003f7886 */ /* 0x000fe20001040100 */
[----:B------:R-:W-:Y:S01]  /*0a40*/  ISETP.EQ.AND P2, PT, R4, 0x1, P1 ;  /* 0x000000010400780c */ /* 0x000fe20000f42270 */
[----:B------:R-:W1:Y:S09]  /*0a50*/  FENCE.VIEW.ASYNC.S ;  /* 0x00000000000073c6 */ /* 0x000e720000000000 */
[----:B-1----:R1:W2:Y:S01]  /*0a60*/  @UP2 SYNCS.EXCH.64 URZ, [UR6+0x4ab0], UR4 ;  /* 0x004ab004063f25b2 */ /* 0x0022a20008000100 */
[----:B------:R-:W-:Y:S01]  /*0a70*/  NOP ;  /* 0x0000000000007918 */ /* 0x000fe20000000000 */
[----:B--234-:R-:W-:Y:S06]  /*0a80*/  BAR.SYNC.DEFER_BLOCKING 0x0 ;  /* 0x0000000000007b1d */ /* 0x01cfec0000010000 */
[----:B------:R-:W-:Y:S05]  /*0a90*/  @!P3 BRA `(.L_x_6) ;  /* 0x000000640018b947 */ /* 0x000fea0003800000 */
[----:B------:R-:W-:-:S06]  /*0aa0*/  UISETP.GT.U32.AND UP0, UPT, UR10, 0x3, UPT ;  /* 0x000000030a00788c */ /* 0x000fcc000bf04070 */
[----:B------:R-:W-:-:S13]  /*0ab0*/  PLOP3.LUT P0, PT, PT, PT, UP0, 0x80, 0x0 ;  /* 0x000000000000781c */ /* 0x000fda0003f0f008 */
[----:B-1----:R-:W-:Y:S05]  /*0ac0*/  @P0 EXIT ;  /* 0x000000000000094d */ /* 0x002fea0003800000 */
.L_x_7:
[----:B------:R-:W-:-:S08]  /*0ad0*/  NOP ;  /* 0x0000000000007918 */ /* 0x000fd00000000000 */
[----:B------:R-:W1:Y:S02]  /*0ae0*/  USETMAXREG.TRY_ALLOC.CTAPOOL UP0, 0xf0 ;  /* 0x000000f0000079c8 */ /* 0x000e640008000600 */
[----:B-1----:R-:W-:-:S13]  /*0af0*/  PLOP3.LUT P0, PT, PT, PT, UP0, 0x80, 0x0 ;  /* 0x000000000000781c */ /* 0x002fda0003f0f008 */
[----:B------:R-:W-:Y:S05]  /*0b00*/  @!P0 BRA `(.L_x_7) ;  /* 0xfffffffc00f08947 */ /* 0x000fea000383ffff */
[----:B------:R-:W-:Y:S02]  /*0b10*/  ULDC UR4, c[0x0][0xa00] ;  /* 0x0002800000047ab9 */ /* 0x000fe40000000800 */
[----:B------:R-:W-:-:S13]  /*0b20*/  ISETP.GE.AND P0, PT, R17, UR4, PT ;  /* 0x0000000411007c0c */ /* 0x000fda000bf06270 */
[----:B------:R-:W-:Y:S05]  /*0b30*/  @P0 EXIT ;  /* 0x000000000000094d */ /* 0x000fea0003800000 */
[----:B------:R-:W-:Y:S01]  /*0b40*/  SHF.R.S32.HI R3, RZ, 0x1f, R2 ;  /* 0x0000001fff037819 */ /* 0x000fe20000011402 */
[----:B------:R-:W1:Y:S01]  /*0b50*/  S2UR UR4, SR_CgaCtaId ;  /* 0x00000000000479c3 */ /* 0x000e620000008800 */
[----:B------:R-:W-:Y:S01]  /*0b60*/  UMOV UR46, 0x400 ;  /* 0x00000400002e7882 */ /* 0x000fe20000000000 */
[----:B------:R-:W-:Y:S01]  /*0b70*/  UISETP.NE.AND UP0, UPT, UR42, 0x1, UPT ;  /* 0x000000012a00788c */ /* 0x000fe2000bf05270 */
[----:B------:R-:W-:Y:S01]  /*0b80*/  LEA.HI R3, R3, R2, RZ, 0x7 ;  /* 0x0000000203037211 */ /* 0x000fe200078f38ff */
[----:B------:R-:W-:Y:S01]  /*0b90*/  IMAD.MOV.U32 R22, RZ, RZ, RZ ;  /* 0x000000ffff167224 */ /* 0x000fe200078e00ff */
[----:B------:R-:W-:Y:S02]  /*0ba0*/  ULOP3.LUT UR45, UR43, 0x1, URZ, 0xfc, !UPT ;  /* 0x000000012b2d7892 */ /* 0x000fe4000f8efc3f */
[----:B------:R-:W-:Y:S01]  /*0bb0*/  LOP3.LUT R3, R3, 0xffffff80, RZ, 0xc0, !PT ;  /* 0xffffff8003037812 */ /* 0x000fe200078ec0ff */
[----:B------:R-:W-:Y:S02]  /*0bc0*/  UP2UR UR5, UPR, URZ, 0x1 ;  /* 0x000000013f057883 */ /* 0x000fe40008000000 */
[----:B------:R-:W-:-:S02]  /*0bd0*/  USEL UR6, URZ, 0x1, UP0 ;  /* 0x000000013f067887 */ /* 0x000fc40008000000 */
[----:B------:R-:W-:Y:S01]  /*0be0*/  IMAD.IADD R3, R2, 0x1, -R3 ;  /* 0x0000000102037824 */ /* 0x000fe200078e0a03 */
[----:B------:R-:W-:Y:S01]  /*0bf0*/  ULDC.64 UR38, c[0x0][0x198] ;  /* 0x0000660000267ab9 */ /* 0x000fe20000000a00 */
[----:B------:R-:W-:Y:S01]  /*0c00*/  UMOV UR37, URZ ;  /* 0x0000003f00257c82 */ /* 0x000fe20008000000 */
[----:B------:R-:W-:Y:S01]  /*0c10*/  UMOV UR40, URZ ;  /* 0x0000003f00287c82 */ /* 0x000fe20008000000 */
[----:B------:R-:W-:Y:S01]  /*0c20*/  IMAD.U32 R66, RZ, RZ, UR6 ;  /* 0x00000006ff427e24 */ /* 0x000fe2000f8e00ff */
[----:B------:R-:W-:Y:S01]  /*0c30*/  SHF.R.S32.HI R0, RZ, 0x1f, R3 ;  /* 0x0000001fff007819 */ /* 0x000fe20000011403 */
[----:B------:R-:W-:Y:S01]  /*0c40*/  UMOV UR41, URZ ;  /* 0x0000003f00297c82 */ /* 0x000fe20008000000 */
[----:B------:R-:W-:Y:S02]  /*0c50*/  ULDC.64 UR50, c[0x0][0x208] ;  /* 0x0000820000327ab9 */ /* 0x000fe40000000a00 */
[CC--:B------:R-:W-:Y:S02]  /*0c60*/  LEA.HI R4, R0.reuse, R3.reuse, RZ, 0x2 ;  /* 0x0000000300047211 */ /* 0x0c0fe400078f10ff */
[----:B------:R-:W-:Y:S01]  /*0c70*/  LEA.HI R0, R0, R3, RZ, 0x5 ;  /* 0x0000000300007211 */ /* 0x000fe200078f28ff */
[----:B-1----:R-:W-:Y:S01]  /*0c80*/  ULEA UR46, UR4, UR46, 0x18 ;  /* 0x0000002e042e7291 */ /* 0x002fe2000f8ec03f */
[----:B------:R-:W-:-:S02]  /*0c90*/  SHF.R.S32.HI R5, RZ, 0x2, R4 ;  /* 0x00000002ff057819 */ /* 0x000fc40000011404 */
[----:B------:R-:W-:Y:S01]  /*0ca0*/  SHF.R.S32.HI R6, RZ, 0x1f, R4 ;  /* 0x0000001fff067819 */ /* 0x000fe20000011404 */
[----:B------:R-:W-:Y:S01]  /*0cb0*/  UIADD3 UR4, UR46, 0x1000, URZ ;  /* 0x000010002e047890 */ /* 0x000fe2000fffe03f */
[----:B------:R-:W-:Y:S01]  /*0cc0*/  LOP3.LUT R4, R4, 0x7ffffffc, RZ, 0xc0, !PT ;  /* 0x7ffffffc04047812 */ /* 0x000fe200078ec0ff */
[----:B------:R-:W-:Y:S01]  /*0cd0*/  USHF.R.U32.HI UR5, URZ, 0x4, UR46 ;  /* 0x000000043f057899 */ /* 0x000fe2000801162e */
[----:B------:R-:W-:Y:S01]  /*0ce0*/  LEA.HI R6, R6, R5, RZ, 0x3 ;  /* 0x0000000506067211 */ /* 0x000fe200078f18ff */
[----:B------:R-:W-:Y:S01]  /*0cf0*/  USHF.R.U32.HI UR4, URZ, 0x4, UR4 ;  /* 0x000000043f047899 */ /* 0x000fe20008011604 */
[----:B------:R-:W-:Y:S01]  /*0d00*/  SHF.R.S32.HI R0, RZ, 0x5, R0 ;  /* 0x00000005ff007819 */ /* 0x000fe20000011400 */
[----:B------:R-:W-:Y:S01]  /*0d10*/  IMAD.IADD R4, R3, 0x1, -R4 ;  /* 0x0000000103047824 */ /* 0x000fe200078e0a04 */
[----:B------:R-:W-:Y:S01]  /*0d20*/  LOP3.LUT R6, R6, 0xfffffff8, RZ, 0xc0, !PT ;  /* 0xfffffff806067812 */ /* 0x000fe200078ec0ff */
[----:B------:R-:W-:Y:S02]  /*0d30*/  ULOP3.LUT UR5, UR5, 0x3fff, URZ, 0xc0, !UPT ;  /* 0x00003fff05057892 */ /* 0x000fe4000f8ec03f */
[----:B------:R-:W-:Y:S01]  /*0d40*/  ULOP3.LUT UR47, UR4, 0x3fff, URZ, 0xc0, !UPT ;  /* 0x00003fff042f7892 */ /* 0x000fe2000f8ec03f */
[----:B------:R-:W-:Y:S01]  /*0d50*/  IMAD.SHL.U32 R18, R4, 0x2, RZ ;  /* 0x0000000204127824 */ /* 0x000fe200078e00ff */
[----:B------:R-:W-:Y:S01]  /*0d60*/  ULOP3.LUT UR48, UR5, 0x10000, URZ, 0xfc, !UPT ;  /* 0x0001000005307892 */ /* 0x000fe2000f8efc3f */
[----:B------:R-:W-:Y:S01]  /*0d70*/  IMAD.IADD R5, R5, 0x1, -R6 ;  /* 0x0000000105057824 */ /* 0x000fe200078e0a06 */
[----:B------:R-:W-:-:S03]  /*0d80*/  ULOP3.LUT UR49, UR47, 0x10000, URZ, 0xfc, !UPT ;  /* 0x000100002f317892 */ /* 0x000fc6000f8efc3f */
[----:B------:R-:W-:-:S09]  /*0d90*/  IMAD R16, R0, 0x10, R5 ;  /* 0x0000001000107824 */ /* 0x000fd200078e0205 */
.L_x_73:
[----:B-1----:R-:W1:Y:S01]  /*0da0*/  LDC R6, c[0x0][0xa04] ;  /* 0x00028100ff067b82 */ /* 0x002e620000000800 */
[----:B------:R-:W-:Y:S01]  /*0db0*/  IMAD.MOV.U32 R19, RZ, RZ, R17 ;  /* 0x000000ffff137224 */ /* 0x000fe200078e0011 */
[----:B------:R-:W-:-:S06]  /*0dc0*/  UISETP.NE.AND UP0, UPT, UR42, 0x1, UPT ;  /* 0x000000012a00788c */ /* 0x000fcc000bf05270 */
[----:B------:R-:W2:Y:S08]  /*0dd0*/  LDC R0, c[0x0][0xa10] ;  /* 0x00028400ff007b82 */ /* 0x000eb00000000800 */
[----:B------:R-:W3:Y:S01]  /*0de0*/  LDC R7, c[0x0][0xa1c] ;  /* 0x00028700ff077b82 */ /* 0x000ee20000000800 */
[----:B-1----:R-:W-:Y:S02]  /*0df0*/  ISETP.NE.AND P0, PT, R6, 0x1, PT ;  /* 0x000000010600780c */ /* 0x002fe40003f05270 */
[----:B--2---:R-:W-:-:S11]  /*0e00*/  ISETP.NE.AND P1, PT, R0, 0x1, PT ;  /* 0x000000010000780c */ /* 0x004fd60003f25270 */
[----:B------:R-:W1:Y:S01]  /*0e10*/  @P0 LDC.64 R4, c[0x0][0xa08] ;  /* 0x00028200ff040b82 */ /* 0x000e620000000a00 */
[C---:B---3--:R-:W-:Y:S02]  /*0e20*/  ISETP.NE.AND P2, PT, R7.reuse, 0x1, PT ;  /* 0x000000010700780c */ /* 0x048fe40003f45270 */
[----:B------:R-:W-:-:S05]  /*0e30*/  R2UR UR36, R7 ;  /* 0x00000000072472ca */ /* 0x000fca00000e0000 */
[----:B------:R-:W2:Y:S08]  /*0e40*/  @P1 LDC R8, c[0x0][0xa14] ;  /* 0x00028500ff081b82 */ /* 0x000eb00000000800 */
[----:B------:R-:W3:Y:S08]  /*0e50*/  @P1 LDC R3, c[0x0][0xa18] ;  /* 0x00028600ff031b82 */ /* 0x000ef00000000800 */
[----:B------:R-:W4:Y:S01]  /*0e60*/  @P2 LDC.64 R10, c[0x0][0xa20] ;  /* 0x00028800ff0a2b82 */ /* 0x000f220000000a00 */
[----:B-1----:R-:W-:-:S05]  /*0e70*/  @P0 IMAD.HI.U32 R0, R17, R4, RZ ;  /* 0x0000000411000227 */ /* 0x002fca00078e00ff */
[----:B------:R-:W-:Y:S02]  /*0e80*/  @P0 SHF.R.U32.HI R19, RZ, R5, R0 ;  /* 0x00000005ff130219 */ /* 0x000fe40000011600 */
[----:B------:R-:W-:-:S03]  /*0e90*/  PLOP3.LUT P0, PT, PT, PT, UP0, 0x80, 0x0 ;  /* 0x000000000000781c */ /* 0x000fc60003f0f008 */
[----:B--2---:R-:W-:-:S04]  /*0ea0*/  @P1 IMAD.HI.U32 R0, R19, R8, RZ ;  /* 0x0000000813001227 */ /* 0x004fc800078e00ff */
[----:B------:R-:W-:Y:S01]  /*0eb0*/  IMAD.MOV.U32 R23, RZ, RZ, R19 ;  /* 0x000000ffff177224 */ /* 0x000fe200078e0013 */
[----:B---3--:R-:W-:-:S04]  /*0ec0*/  @P1 SHF.R.U32.HI R23, RZ, R3, R0 ;  /* 0x00000003ff171219 */ /* 0x008fc80000011600 */
[C---:B------:R-:W-:Y:S01]  /*0ed0*/  R2UR UR5, R23.reuse ;  /* 0x00000000170572ca */ /* 0x040fe200000e0000 */
[----:B------:R-:W-:Y:S02]  /*0ee0*/  IMAD.MOV.U32 R0, RZ, RZ, R23 ;  /* 0x000000ffff007224 */ /* 0x000fe400078e0017 */
[----:B----4-:R-:W-:-:S05]  /*0ef0*/  @P2 IMAD.HI.U32 R4, R23, R10, RZ ;  /* 0x0000000a17042227 */ /* 0x010fca00078e00ff */
[----:B------:R-:W-:-:S05]  /*0f00*/  @P2 SHF.R.U32.HI R0, RZ, R11, R4 ;  /* 0x0000000bff002219 */ /* 0x000fca0000011604 */
[----:B------:R-:W-:-:S05]  /*0f10*/  IMAD.MOV R0, RZ, RZ, -R0 ;  /* 0x000000ffff007224 */ /* 0x000fca00078e0a00 */
[----:B------:R-:W-:Y:S01]  /*0f20*/  R2UR UR4, R0 ;  /* 0x00000000000472ca */ /* 0x000fe200000e0000 */
[----:B------:R-:W-:-:S04]  /*0f30*/  IMAD.MOV R0, RZ, RZ, -R19 ;  /* 0x000000ffff007224 */ /* 0x000fc800078e0a13 */
[----:B------:R-:W-:-:S08]  /*0f40*/  IMAD R0, R6, R0, R17 ;  /* 0x0000000006007224 */ /* 0x000fd000078e0211 */
[----:B------:R-:W-:Y:S01]  /*0f50*/  UIMAD UR36, UR36, UR4, UR5 ;  /* 0x00000004242472a4 */ /* 0x000fe2000f8e0205 */
[----:B------:R-:W-:Y:S11]  /*0f60*/  @!P0 BRA `(.L_x_8) ;  /* 0x0000000000688947 */ /* 0x000ff60003800000 */
[----:B------:R-:W-:-:S06]  /*0f70*/  UISETP.NE.AND UP0, UPT, UR42, 0x2, UPT ;  /* 0x000000022a00788c */ /* 0x000fcc000bf05270 */
[----:B------:R-:W-:-:S13]  /*0f80*/  PLOP3.LUT P1, PT, PT, PT, UP0, 0x80, 0x0 ;  /* 0x000000000000781c */ /* 0x000fda0003f2f008 */
[----:B------:R-:W-:Y:S05]  /*0f90*/  @!P1 BRA `(.L_x_9) ;  /* 0x0000000000449947 */ /* 0x000fea0003800000 */
[----:B------:R-:W-:-:S06]  /*0fa0*/  UISETP.NE.AND UP0, UPT, UR42, 0x3, UPT ;  /* 0x000000032a00788c */ /* 0x000fcc000bf05270 */
[----:B------:R-:W-:-:S13]  /*0fb0*/  PLOP3.LUT P1, PT, PT, PT, UP0, 0x80, 0x0 ;  /* 0x000000000000781c */ /* 0x000fda0003f2f008 */
[----:B------:R-:W-:Y:S05]  /*0fc0*/  @!P1 BRA `(.L_x_10) ;  /* 0x0000000000249947 */ /* 0x000fea0003800000 */
[----:B------:R-:W-:-:S06]  /*0fd0*/  UISETP.NE.AND UP0, UPT, UR42, 0x4, UPT ;  /* 0x000000042a00788c */ /* 0x000fcc000bf05270 */
[----:B------:R-:W-:-:S13]  /*0fe0*/  PLOP3.LUT P1, PT, PT, PT, UP0, 0x80, 0x0 ;  /* 0x000000000000781c */ /* 0x000fda0003f2f008 */
[----:B------:R-:W-:Y:S05]  /*0ff0*/  @P1 BRA `(.L_x_11) ;  /* 0x0000000000541947 */ /* 0x000fea0003800000 */
[----:B------:R-:W-:Y:S02]  /*1000*/  UIADD3 UR4, UR37, -0x1, URZ ;  /* 0xffffffff25047890 */ /* 0x000fe4000fffe03f */
[----:B------:R-:W-:Y:S02]  /*1010*/  ULOP3.LUT UR37, UR37, 0x1, URZ, 0xc, !UPT ;  /* 0x0000000125257892 */ /* 0x000fe4000f8e0c3f */
[----:B------:R-:W-:-:S04]  /*1020*/  ULOP3.LUT UR4, UR4, 0x2, URZ, 0xc0, !UPT ;  /* 0x0000000204047892 */ /* 0x000fc8000f8ec03f */
[----:B------:R-:W-:-:S04]  /*1030*/  USHF.R.U32.HI UR4, URZ, 0x1, UR4 ;  /* 0x000000013f047899 */ /* 0x000fc80008011604 */
[----:B------:R-:W-:Y:S01]  /*1040*/  ULOP3.LUT UR40, UR40, UR4, URZ, 0x3c, !UPT ;  /* 0x0000000428287292 */ /* 0x000fe2000f8e3c3f */
[----:B------:R-:W-:Y:S11]  /*1050*/  BRA `(.L_x_11) ;  /* 0x00000000003c7947 */ /* 0x000ff60003800000 */
.L_x_10:
[----:B------:R-:W-:Y:S02]  /*1060*/  ULOP3.LUT UP0, URZ, UR37, 0x2, URZ, 0xc0, !UPT ;  /* 0x00000002253f7892 */ /* 0x000fe4000f80c03f */
[----:B------:R-:W-:Y:S02]  /*1070*/  ULOP3.LUT UR37, UR37, 0x1, URZ, 0xc0, !UPT ;  /* 0x0000000125257892 */ /* 0x000fe4000f8ec03f */
[----:B------:R-:W-:-:S04]  /*1080*/  USEL UR4, URZ, 0x1, UP0 ;  /* 0x000000013f047887 */ /* 0x000fc80008000000 */
[----:B------:R-:W-:Y:S01]  /*1090*/  ULOP3.LUT UR40, UR40, UR4, URZ, 0x3c, !UPT ;  /* 0x0000000428287292 */ /* 0x000fe2000f8e3c3f */
[----:B------:R-:W-:Y:S11]  /*10a0*/  BRA `(.L_x_11) ;  /* 0x0000000000287947 */ /* 0x000ff60003800000 */
.L_x_9:
[----:B------:R-:W-:Y:S02]  /*10b0*/  UIADD3 UR4, UR37, 0x1, URZ ;  /* 0x0000000125047890 */ /* 0x000fe4000fffe03f */
[----:B------:R-:W-:Y:S02]  /*10c0*/  ULOP3.LUT UR37, UR37, 0x1, URZ, 0xc, !UPT ;  /* 0x0000000125257892 */ /* 0x000fe4000f8e0c3f */
[----:B------:R-:W-:-:S04]  /*10d0*/  UISETP.GT.U32.AND UP0, UPT, UR4, 0x1, UPT ;  /* 0x000000010400788c */ /* 0x000fc8000bf04070 */
[----:B------:R-:W-:-:S04]  /*10e0*/  USEL UR4, URZ, 0x1, !UP0 ;  /* 0x000000013f047887 */ /* 0x000fc8000c000000 */
[----:B------:R-:W-:Y:S01]  /*10f0*/  ULOP3.LUT UR40, UR40, UR4, URZ, 0x3c, !UPT ;  /* 0x0000000428287292 */ /* 0x000fe2000f8e3c3f */
[----:B------:R-:W-:Y:S11]  /*1100*/  BRA `(.L_x_11) ;  /* 0x0000000000107947 */ /* 0x000ff60003800000 */
.L_x_8:
[----:B------:R-:W-:Y:S02]  /*1110*/  UISETP.GT.U32.AND UP0, UPT, UR37, 0x1, UPT ;  /* 0x000000012500788c */ /* 0x000fe4000bf04070 */
[----:B------:R-:W-:Y:S02]  /*1120*/  ULOP3.LUT UR37, UR37, 0x1, URZ, 0xc0, !UPT ;  /* 0x0000000125257892 */ /* 0x000fe4000f8ec03f */
[----:B------:R-:W-:-:S04]  /*1130*/  USEL UR4, URZ, 0x1, !UP0 ;  /* 0x000000013f047887 */ /* 0x000fc8000c000000 */
[----:B------:R-:W-:-:S12]  /*1140*/  ULOP3.LUT UR40, UR40, UR4, URZ, 0x3c, !UPT ;  /* 0x0000000428287292 */ /* 0x000fd8000f8e3c3f */
.L_x_11:
[----:B------:R-:W-:Y:S05]  /*1150*/  @!P0 BRA `(.L_x_12) ;  /* 0x0000000000408947 */ /* 0x000fea0003800000 */
[----:B------:R-:W-:-:S06]  /*1160*/  UISETP.NE.AND UP0, UPT, UR42, 0x2, UPT ;  /* 0x000000022a00788c */ /* 0x000fcc000bf05270 */
[----:B------:R-:W-:-:S13]  /*1170*/  PLOP3.LUT P0, PT, PT, PT, UP0, 0x80, 0x0 ;  /* 0x000000000000781c */ /* 0x000fda0003f0f008 */
[----:B------:R-:W-:Y:S05]  /*1180*/  @!P0 BRA `(.L_x_13) ;  /* 0x00000000002c8947 */ /* 0x000fea0003800000 */
[----:B------:R-:W-:-:S06]  /*1190*/  UISETP.NE.AND UP0, UPT, UR42, 0x3, UPT ;  /* 0x000000032a00788c */ /* 0x000fcc000bf05270 */
[----:B------:R-:W-:-:S13]  /*11a0*/  PLOP3.LUT P0, PT, PT, PT, UP0, 0x80, 0x0 ;  /* 0x000000000000781c */ /* 0x000fda0003f0f008 */
[----:B------:R-:W-:Y:S05]  /*11b0*/  @!P0 BRA `(.L_x_14) ;  /* 0x0000000000188947 */ /* 0x000fea0003800000 */
[----:B------:R-:W-:Y:S01]  /*11c0*/  UISETP.NE.AND UP0, UPT, UR42, 0x4, UPT ;  /* 0x000000042a00788c */ /* 0x000fe2000bf05270 */
[----:B------:R-:W-:-:S05]  /*11d0*/  IMAD.MOV.U32 R65, RZ, RZ, R0 ;  /* 0x000000ffff417224 */ /* 0x000fca00078e0000 */
[----:B------:R-:W-:-:S13]  /*11e0*/  PLOP3.LUT P0, PT, PT, PT, UP0, 0x80, 0x0 ;  /* 0x000000000000781c */ /* 0x000fda0003f0f008 */
[----:B------:R-:W-:Y:S05]  /*11f0*/  @P0 BRA `(.L_x_15) ;  /* 0x00000000001c0947 */ /* 0x000fea0003800000 */
[----:B------:R-:W-:Y:S01]  /*1200*/  LEA R65, R0, 0x3, 0x1 ;  /* 0x0000000300417811 */ /* 0x000fe200078e08ff */
[----:B------:R-:W-:Y:S06]  /*1210*/  BRA `(.L_x_15) ;  /* 0x0000000000147947 */ /* 0x000fec0003800000 */
.L_x_14:
[----:B------:R-:W-:Y:S01]  /*1220*/  LEA R65, R0, 0x2, 0x1 ;  /* 0x0000000200417811 */ /* 0x000fe200078e08ff */
[----:B------:R-:W-:Y:S06]  /*1230*/  BRA `(.L_x_15) ;  /* 0x00000000000c7947 */ /* 0x000fec0003800000 */
.L_x_13:
[----:B------:R-:W-:Y:S01]  /*1240*/  LEA R65, R0, 0x1, 0x1 ;  /* 0x0000000100417811 */ /* 0x000fe200078e08ff */
[----:B------:R-:W-:Y:S06]  /*1250*/  BRA `(.L_x_15) ;  /* 0x0000000000047947 */ /* 0x000fec0003800000 */
.L_x_12:
[----:B------:R-:W-:-:S07]  /*1260*/  IMAD.SHL.U32 R65, R0, 0x2, RZ ;  /* 0x0000000200417824 */ /* 0x000fce00078e00ff */
.L_x_15:
[----:B------:R-:W-:Y:S01]  /*1270*/  ULOP3.LUT UR6, UR44, 0x1, URZ, 0xfc, !UPT ;  /* 0x000000012c067892 */ /* 0x000fe2000f8efc3f */
[----:B------:R-:W-:Y:S01]  /*1280*/  LEA R0, R0, 0xbf, 0x7 ;  /* 0x000000bf00007811 */ /* 0x000fe200078e38ff */
[----:B------:R-:W-:Y:S02]  /*1290*/  ULDC UR4, c[0x0][0x28c] ;  /* 0x0000a30000047ab9 */ /* 0x000fe40000000800 */
[----:B------:R-:W-:Y:S01]  /*12a0*/  UIADD3 UR4, UR4, 0x3f, URZ ;  /* 0x0000003f04047890 */ /* 0x000fe2000fffe03f */
[----:B------:R-:W-:Y:S01]  /*12b0*/  SHF.R.S32.HI R3, RZ, 0x1f, R0 ;  /* 0x0000001fff037819 */ /* 0x000fe20000011400 */
[----:B------:R-:W-:Y:S02]  /*12c0*/  UISETP.NE.AND UP0, UPT, UR6, 0x3, UPT ;  /* 0x000000030600788c */ /* 0x000fe4000bf05270 */
[----:B------:R-:W-:Y:S01]  /*12d0*/  USHF.R.S32.HI UR5, URZ, 0x1f, UR4 ;  /* 0x0000001f3f057899 */ /* 0x000fe20008011404 */
[----:B------:R-:W-:-:S03]  /*12e0*/  LEA.HI R3, R3, R0, RZ, 0x6 ;  /* 0x0000000003037211 */ /* 0x000fc600078f30ff */
[----:B------:R-:W-:Y:S01]  /*12f0*/  PLOP3.LUT P0, PT, PT, PT, UP0, 0x80, 0x0 ;  /* 0x000000000000781c */ /* 0x000fe20003f0f008 */
[----:B------:R-:W-:Y:S01]  /*1300*/  ULEA.HI UR5, UR5, UR4, URZ, 0x6 ;  /* 0x0000000405057291 */ /* 0x000fe2000f8f303f */
[----:B------:R-:W-:-:S03]  /*1310*/  SHF.R.S32.HI R0, RZ, 0x6, R3 ;  /* 0x00000006ff007819 */ /* 0x000fc60000011403 */
[----:B------:R-:W-:-:S06]  /*1320*/  USHF.R.S32.HI UR5, URZ, 0x6, UR5 ;  /* 0x000000063f057899 */ /* 0x000fcc0008011405 */
[----:B------:R-:W-:Y:S02]  /*1330*/  VIMNMX R0, R0, UR5, PT ;  /* 0x0000000500007c48 */ /* 0x000fe4000bfe0100 */
[----:B------:R-:W-:Y:S05]  /*1340*/  @!P0 BRA `(.L_x_16) ;  /* 0x0000000000048947 */ /* 0x000fea0003800000 */
[----:B------:R-:W-:Y:S01]  /*1350*/  BPT.TRAP 0x1 ;  /* 0x000000040000795c */ /* 0x000fe20000300000 */
.L_x_16:
[----:B------:R-:W-:Y:S01]  /*1360*/  ULEA UR4, UR37, UR46, 0x3 ;  /* 0x0000002e25047291 */ /* 0x000fe2000f8e183f */
[----:B------:R-:W-:Y:S01]  /*1370*/  IMAD.U32 R3, RZ, RZ, UR40 ;  /* 0x00000028ff037e24 */ /* 0x000fe2000f8e00ff */
[----:B------:R-:W-:-:S04]  /*1380*/  UISETP.NE.AND UP0, UPT, UR45, 0x3, UPT ;  /* 0x000000032d00788c */ /* 0x000fc8000bf05270 */
[----:B------:R-:W-:Y:S02]  /*1390*/  SHF.L.U32 R3, R3, 0x1f, RZ ;  /* 0x0000001f03037819 */ /* 0x000fe400000006ff */
[----:B------:R-:W-:Y:S02]  /*13a0*/  PLOP3.LUT P0, PT, PT, PT, UP0, 0x80, 0x0 ;  /* 0x000000000000781c */ /* 0x000fe40003f0f008 */
[----:B------:R-:W1:Y:S02]  /*13b0*/  SYNCS.PHASECHK.TRANS64.TRYWAIT P1, [UR4+0x4a50], R3 ;  /* 0x004a5003ff0075a7 */ /* 0x000e640008020144 */
[----:B-1----:R-:W-:Y:S09]  /*13c0*/  @!P1 BRA `(.L_x_17) ;  /* 0x0000007000d49947 */ /* 0x002ff20003800000 */
.L_x_120:
[----:B------:R-:W-:Y:S05]  /*13d0*/  @!P0 BRA `(.L_x_18) ;  /* 0x0000000000048947 */ /* 0x000fea0003800000 */
[----:B------:R-:W-:Y:S01]  /*13e0*/  BPT.TRAP 0x1 ;  /* 0x000000040000795c */ /* 0x000fe20000300000 */
.L_x_18:
[----:B------:R-:W-:Y:S01]  /*13f0*/  ULEA UR11, UR41, UR46, 0x3 ;  /* 0x0000002e290b7291 */ /* 0x000fe2000f8e183f */
[----:B-1----:R-:W-:Y:S01]  /*1400*/  SHF.L.U32 R3, R22, 0x1f, RZ ;  /* 0x0000001f16037819 */ /* 0x002fe200000006ff */
[----:B------:R-:W-:Y:S01]  /*1410*/  UIADD3 UR10, UR46, 0x4a90, URZ ;  /* 0x00004a902e0a7890 */ /* 0x000fe2000fffe03f */
[----:B------:R-:W-:Y:S01]  /*1420*/  SHF.L.U32 R4, R66, 0x1f, RZ ;  /* 0x0000001f42047819 */ /* 0x000fe200000006ff */
[----:B------:R-:W-:Y:S02]  /*1430*/  ULEA UR4, UR42, 0xfffffff8, 0x3 ;  /* 0xfffffff82a047891 */ /* 0x000fe4000f8e183f */
[----:B------:R-:W-:Y:S02]  /*1440*/  ULEA UR9, UR42, UR10, 0x3 ;  /* 0x0000000a2a097291 */ /* 0x000fe4000f8e183f */
[----:B------:R-:W-:Y:S01]  /*1450*/  ULOP3.LUT UR8, UR4, 0x8, URZ, 0xc, !UPT ;  /* 0x0000000804087892 */ /* 0x000fe2000f8e0c3f */
[----:B------:R-:W1:Y:S02]  /*1460*/  SYNCS.PHASECHK.TRANS64.TRYWAIT P1, [UR11+0x4a00], R3 ;  /* 0x004a0003ff0075a7 */ /* 0x000e64000802014b */
[----:B-1----:R-:W-:Y:S09]  /*1470*/  @!P1 BRA `(.L_x_19) ;  /* 0x0000007000c09947 */ /* 0x002ff20003800000 */
.L_x_121:
[----:B------:R-:W2:Y:S02]  /*1480*/  SYNCS.PHASECHK.TRANS64.TRYWAIT P1, [UR9+-0x8], R4 ;  /* 0xfffff804ff0075a7 */ /* 0x000ea40008020149 */
[----:B--2---:R-:W-:Y:S05]  /*1490*/  @!P1 BRA `(.L_x_20) ;  /* 0x0000007000d09947 */ /* 0x004fea0003800000 */
.L_x_122:
[----:B------:R-:W-:Y:S01]  /*14a0*/  ULEA UR6, UR41, UR49, 0x7 ;  /* 0x0000003129067291 */ /* 0x000fe2000f8e383f */
[----:B------:R-:W-:Y:S01]  /*14b0*/  WARPGROUP.ARRIVE ;  /* 0x00000000000079c5 */ /* 0x000fe20000000000 */
[----:B------:R-:W-:Y:S01]  /*14c0*/  ULEA UR4, UR37, UR48, 0x7 ;  /* 0x0000003025047291 */ /* 0x000fe2000f8e383f */
[----:B-1----:R-:W-:Y:S01]  /*14d0*/  IMAD R3, R65, 0x40, R16 ;  /* 0x0000004041037824 */ /* 0x002fe200078e0210 */
[----:B------:R-:W-:Y:S01]  /*14e0*/  UMOV UR7, 0xc0000010 ;  /* 0xc000001000077882 */ /* 0x000fe20000000000 */
[----:B------:R-:W-:Y:S01]  /*14f0*/  UMOV UR5, 0xc0000010 ;  /* 0xc000001000057882 */ /* 0x000fe20000000000 */
[C---:B------:R-:W-:Y:S01]  /*1500*/  VIADD R4, R18.reuse, 0x8 ;  /* 0x0000000812047836 */ /* 0x040fe20000000000 */
[----:B------:R-:W-:Y:S01]  /*1510*/  P2R R9, PR, RZ, 0x1 ;  /* 0x00000001ff097803 */ /* 0x000fe20000000000 */
[C---:B------:R-:W-:Y:S02]  /*1520*/  VIADD R5, R3.reuse, 0x8 ;  /* 0x0000000803057836 */ /* 0x040fe40000000000 */
[C---:B------:R-:W-:Y:S01]  /*1530*/  VIADD R6, R18.reuse, 0x9 ;  /* 0x0000000912067836 */ /* 0x040fe20000000000 */
[----:B------:R-:W-:Y:S01]  /*1540*/  HGMMA.64x64x16.F32 R24, gdesc[UR4], RZ, !UPT, gsb0 ;  /* 0x00e00000041879f0 */ /* 0x000fe2000c0008ff */
[----:B------:R-:W-:Y:S01]  /*1550*/  ISETP.GE.AND P6, PT, R3, R4, PT ;  /* 0x000000040300720c */ /* 0x000fe20003fc6270 */
[C---:B------:R-:W-:Y:S01]  /*1560*/  VIADD R4, R18.reuse, 0x10 ;  /* 0x0000001012047836 */ /* 0x040fe20000000000 */
[CC--:B------:R-:W-:Y:S01]  /*1570*/  ISETP.GE.AND P1, PT, R5.reuse, R18.reuse, PT ;  /* 0x000000120500720c */ /* 0x0c0fe20003f26270 */
[C---:B------:R-:W-:Y:S01]  /*1580*/  VIADD R8, R18.reuse, 0x11 ;  /* 0x0000001112087836 */ /* 0x040fe20000000000 */
[----:B------:R-:W-:Y:S01]  /*1590*/  ISETP.GT.AND P3, PT, R5, R18, PT ;  /* 0x000000120500720c */ /* 0x000fe20003f64270 */
[----:B------:R-:W-:Y:S01]  /*15a0*/  ULDC UR6, c[0x0][0x604] ;  /* 0x0001810000067ab9 */ /* 0x000fe20000000800 */
[C---:B------:R-:W-:Y:S01]  /*15b0*/  ISETP.GE.AND P2, PT, R3.reuse, R4, PT ;  /* 0x000000040300720c */ /* 0x040fe20003f46270 */
[C---:B------:R-:W-:Y:S01]  /*15c0*/  VIADD R4, R18.reuse, 0x18 ;  /* 0x0000001812047836 */ /* 0x040fe20000000000 */
[C---:B------:R-:W-:Y:S01]  /*15d0*/  ISETP.GE.AND P5, PT, R3.reuse, R6, PT ;  /* 0x000000060300720c */ /* 0x040fe20003fa6270 */
[----:B------:R-:W-:Y:S01]  /*15e0*/  VIADD R6, R18, 0x20 ;  /* 0x0000002012067836 */ /* 0x000fe20000000000 */
[----:B------:R-:W-:Y:S01]  /*15f0*/  ISETP.GE.AND P4, PT, R3, R8, PT ;  /* 0x000000080300720c */ /* 0x000fe20003f86270 */
[----:B------:R-:W-:-:S02]  /*1600*/  WARPGROUP.DEPBAR.LE gsb0, 0x0 ;  /* 0x00008000000079c5 */ /* 0x000fc40000010000 */
[----:B------:R-:W-:Y:S02]  /*1610*/  FSEL R26, R26, -INF , P1 ;  /* 0xff8000001a1a7808 */ /* 0x000fe40000800000 */
[----:B------:R-:W-:Y:S02]  /*1620*/  ISETP.GE.AND P1, PT, R3, R18, PT ;  /* 0x000000120300720c */ /* 0x000fe40003f26270 */
[----:B------:R-:W-:Y:S02]  /*1630*/  FSEL R27, R27, -INF , P3 ;  /* 0xff8000001b1b7808 */ /* 0x000fe40001800000 */
[----:B------:R-:W-:Y:S02]  /*1640*/  FSEL R24, R24, -INF , P1 ;  /* 0xff80000018187808 */ /* 0x000fe40000800000 */
[----:B------:R-:W-:Y:S02]  /*1650*/  FSEL R30, R30, -INF , P1 ;  /* 0xff8000001e1e7808 */ /* 0x000fe40000800000 */
[C---:B------:R-:W-:Y:S01]  /*1660*/  ISETP.GE.AND P1, PT, R3.reuse, R4, PT ;  /* 0x000000040300720c */ /* 0x040fe20003f26270 */
[----:B------:R-:W-:Y:S01]  /*1670*/  VIADD R4, R18, 0x19 ;  /* 0x0000001912047836 */ /* 0x000fe20000000000 */
[----:B------:R-:W-:-:S02]  /*1680*/  ISETP.GT.AND P3, PT, R3, R18, PT ;  /* 0x000000120300720c */ /* 0x000fc40003f64270 */
[----:B------:R-:W-:Y:S02]  /*1690*/  FSEL R28, R28, -INF , P6 ;  /* 0xff8000001c1c7808 */ /* 0x000fe40003000000 */
[----:B------:R-:W-:Y:S02]  /*16a0*/  FSEL R25, R25, -INF , P3 ;  /* 0xff80000019197808 */ /* 0x000fe40001800000 */
[----:B------:R-:W-:Y:S02]  /*16b0*/  FSEL R31, R31, -INF , P3 ;  /* 0xff8000001f1f7808 */ /* 0x000fe40001800000 */
[----:B------:R-:W-:Y:S01]  /*16c0*/  ISETP.GE.AND P3, PT, R3, R4, PT ;  /* 0x000000040300720c */ /* 0x000fe20003f66270 */
[----:B------:R-:W-:Y:S01]  /*16d0*/  VIADD R4, R18, 0x21 ;  /* 0x0000002112047836 */ /* 0x000fe20000000000 */
[----:B------:R-:W-:Y:S02]  /*16e0*/  FMNMX R5, R24, R25, !PT ;  /* 0x0000001918057209 */ /* 0x000fe40007800000 */
[----:B------:R-:W-:-:S02]  /*16f0*/  FSEL R34, R34, -INF , P6 ;  /* 0xff80000022227808 */ /* 0x000fc40003000000 */
[----:B------:R-:W-:Y:S02]  /*1700*/  FSEL R29, R29, -INF , P5 ;  /* 0xff8000001d1d7808 */ /* 0x000fe40002800000 */
[----:B------:R-:W-:Y:S02]  /*1710*/  FSEL R35, R35, -INF , P5 ;  /* 0xff80000023237808 */ /* 0x000fe40002800000 */
[C---:B------:R-:W-:Y:S02]  /*1720*/  ISETP.GE.AND P6, PT, R3.reuse, R6, PT ;  /* 0x000000060300720c */ /* 0x040fe40003fc6270 */
[----:B------:R-:W-:Y:S01]  /*1730*/  ISETP.GE.AND P5, PT, R3, R4, PT ;  /* 0x000000040300720c */ /* 0x000fe20003fa6270 */
[----:B------:R-:W-:Y:S01]  /*1740*/  VIADD R4, R18, 0x28 ;  /* 0x0000002812047836 */ /* 0x000fe20000000000 */
[----:B------:R-:W-:Y:S02]  /*1750*/  FMNMX R6, R28, R5, !PT ;  /* 0x000000051c067209 */ /* 0x000fe40007800000 */
[----:B------:R-:W-:-:S02]  /*1760*/  FSEL R32, R32, -INF , P2 ;  /* 0xff80000020207808 */ /* 0x000fc40001000000 */
[----:B------:R-:W-:Y:S02]  /*1770*/  FSEL R38, R38, -INF , P2 ;  /* 0xff80000026267808 */ /* 0x000fe40001000000 */
[----:B------:R-:W-:Y:S02]  /*1780*/  FMNMX R5, R29, R6, !PT ;  /* 0x000000061d057209 */ /* 0x000fe40007800000 */
[----:B------:R-:W-:Y:S01]  /*1790*/  ISETP.GE.AND P2, PT, R3, R4, PT ;  /* 0x000000040300720c */ /* 0x000fe20003f46270 */
[----:B------:R-:W-:Y:S01]  /*17a0*/  VIADD R4, R18, 0x29 ;  /* 0x0000002912047836 */ /* 0x000fe20000000000 */
[----:B------:R-:W-:Y:S02]  /*17b0*/  FSEL R33, R33, -INF , P4 ;  /* 0xff80000021217808 */ /* 0x000fe40002000000 */
[----:B------:R-:W-:Y:S02]  /*17c0*/  FMNMX R6, R32, R5, !PT ;  /* 0x0000000520067209 */ /* 0x000fe40007800000 */
[----:B------:R-:W-:-:S02]  /*17d0*/  FSEL R39, R39, -INF , P4 ;  /* 0xff80000027277808 */ /* 0x000fc40002000000 */
[----:B------:R-:W-:Y:S01]  /*17e0*/  ISETP.GE.AND P4, PT, R3, R4, PT ;  /* 0x000000040300720c */ /* 0x000fe20003f86270 */
[----:B------:R-:W-:Y:S01]  /*17f0*/  VIADD R4, R18, 0x30 ;  /* 0x0000003012047836 */ /* 0x000fe20000000000 */
[----:B------:R-:W-:Y:S02]  /*1800*/  FSEL R36, R36, -INF , P1 ;  /* 0xff80000024247808 */ /* 0x000fe40000800000 */
[----:B------:R-:W-:Y:S02]  /*1810*/  FMNMX R5, R33, R6, !PT ;  /* 0x0000000621057209 */ /* 0x000fe40007800000 */
[----:B------:R-:W-:Y:S02]  /*1820*/  FSEL R42, R42, -INF , P1 ;  /* 0xff8000002a2a7808 */ /* 0x000fe40000800000 */
[----:B------:R-:W-:Y:S02]  /*1830*/  FSEL R37, R37, -INF , P3 ;  /* 0xff80000025257808 */ /* 0x000fe40001800000 */
[----:B------:R-:W-:-:S02]  /*1840*/  FMNMX R6, R36, R5, !PT ;  /* 0x0000000524067209 */ /* 0x000fc40007800000 */
[----:B------:R-:W-:Y:S01]  /*1850*/  ISETP.GE.AND P1, PT, R3, R4, PT ;  /* 0x000000040300720c */ /* 0x000fe20003f26270 */
[----:B------:R-:W-:Y:S01]  /*1860*/  VIADD R4, R18, 0x38 ;  /* 0x0000003812047836 */ /* 0x000fe20000000000 */
[----:B------:R-:W-:Y:S02]  /*1870*/  FSEL R40, R40, -INF , P6 ;  /* 0xff80000028287808 */ /* 0x000fe40003000000 */
[----:B------:R-:W-:Y:S02]  /*1880*/  FMNMX R5, R37, R6, !PT ;  /* 0x0000000625057209 */ /* 0x000fe40007800000 */
[----:B------:R-:W-:Y:S02]  /*1890*/  FSEL R43, R43, -INF , P3 ;  /* 0xff8000002b2b7808 */ /* 0x000fe40001800000 */
[----:B------:R-:W-:Y:S01]  /*18a0*/  ISETP.GE.AND P3, PT, R3, R4, PT ;  /* 0x000000040300720c */ /* 0x000fe20003f66270 */
[----:B------:R-:W-:Y:S01]  /*18b0*/  VIADD R4, R18, 0x39 ;  /* 0x0000003912047836 */ /* 0x000fe20000000000 */
[----:B------:R-:W-:-:S02]  /*18c0*/  FSEL R41, R41, -INF , P5 ;  /* 0xff80000029297808 */ /* 0x000fc40002800000 */
[----:B------:R-:W-:Y:S02]  /*18d0*/  FMNMX R6, R40, R5, !PT ;  /* 0x0000000528067209 */ /* 0x000fe40007800000 */
[----:B------:R-:W-:Y:S02]  /*18e0*/  FSEL R44, R44, -INF , P2 ;  /* 0xff8000002c2c7808 */ /* 0x000fe40001000000 */
[----:B------:R-:W-:Y:S02]  /*18f0*/  FSEL R52, R52, -INF , P3 ;  /* 0xff80000034347808 */ /* 0x000fe40001800000 */
[----:B------:R-:W-:Y:S02]  /*1900*/  FMNMX R5, R41, R6, !PT ;  /* 0x0000000629057209 */ /* 0x000fe40007800000 */
[----:B------:R-:W-:Y:S01]  /*1910*/  ISETP.GE.AND P3, PT, R3, R4, PT ;  /* 0x000000040300720c */ /* 0x000fe20003f66270 */
[----:B------:R-:W-:Y:S01]  /*1920*/  VIADD R4, R18, 0x31 ;  /* 0x0000003112047836 */ /* 0x000fe20000000000 */
[----:B------:R-:W-:-:S02]  /*1930*/  FSEL R45, R45, -INF , P4 ;  /* 0xff8000002d2d7808 */ /* 0x000fc40002000000 */
[----:B------:R-:W-:Y:S02]  /*1940*/  FMNMX R6, R44, R5, !PT ;  /* 0x000000052c067209 */ /* 0x000fe40007800000 */
[----:B------:R-:W-:Y:S02]  /*1950*/  FSEL R53, R53, -INF , P3 ;  /* 0xff80000035357808 */ /* 0x000fe40001800000 */
[----:B------:R-:W-:Y:S02]  /*1960*/  ISETP.GE.AND P3, PT, R3, R4, PT ;  /* 0x000000040300720c */ /* 0x000fe40003f66270 */
[----:B------:R-:W-:Y:S02]  /*1970*/  FSEL R48, R48, -INF , P1 ;  /* 0xff80000030307808 */ /* 0x000fe40000800000 */
[----:B------:R-:W-:Y:S02]  /*1980*/  FMNMX R3, R45, R6, !PT ;  /* 0x000000062d037209 */ /* 0x000fe40007800000 */
[----:B------:R-:W-:-:S02]  /*1990*/  FSEL R49, R49, -INF , P3 ;  /* 0xff80000031317808 */ /* 0x000fc40001800000 */
[----:B------:R-:W-:Y:S02]  /*19a0*/  FMNMX R4, R48, R3, !PT ;  /* 0x0000000330047209 */ /* 0x000fe40007800000 */
[----:B------:R-:W-:Y:S02]  /*19b0*/  FSEL R46, R46, -INF , P6 ;  /* 0xff8000002e2e7808 */ /* 0x000fe40003000000 */
[----:B------:R-:W-:Y:S02]  /*19c0*/  FMNMX R3, R49, R4, !PT ;  /* 0x0000000431037209 */ /* 0x000fe40007800000 */
[----:B------:R-:W-:Y:S02]  /*19d0*/  FSEL R47, R47, -INF , P5 ;  /* 0xff8000002f2f7808 */ /* 0x000fe40002800000 */
[----:B------:R-:W-:Y:S02]  /*19e0*/  FMNMX R4, R52, R3, !PT ;  /* 0x0000000334047209 */ /* 0x000fe40007800000 */
[----:B------:R-:W-:-:S02]  /*19f0*/  FMNMX R3, R26, R27, !PT ;  /* 0x0000001b1a037209 */ /* 0x000fc40007800000 */
[----:B------:R-:W-:Y:S02]  /*1a00*/  FMNMX R5, R53, R4, !PT ;  /* 0x0000000435057209 */ /* 0x000fe40007800000 */
[----:B------:R-:W-:Y:S02]  /*1a10*/  FMNMX R6, R30, R3, !PT ;  /* 0x000000031e067209 */ /* 0x000fe40007800000 */
[----:B------:R-:W-:Y:S01]  /*1a20*/  FSEL R50, R50, -INF , P2 ;  /* 0xff80000032327808 */ /* 0x000fe20001000000 */
[----:B------:R-:W1:Y:S01]  /*1a30*/  SHFL.BFLY PT, R4, R5, 0x1, 0x1f ;  /* 0x0c201f0005047f89 */ /* 0x000e6200000e0000 */
[----:B------:R-:W-:Y:S02]  /*1a40*/  FMNMX R3, R31, R6, !PT ;  /* 0x000000061f037209 */ /* 0x000fe40007800000 */
[----:B------:R-:W-:Y:S02]  /*1a50*/  FSEL R51, R51, -INF , P4 ;  /* 0xff80000033337808 */ /* 0x000fe40002000000 */
[----:B------:R-:W-:-:S02]  /*1a60*/  FMNMX R6, R34, R3, !PT ;  /* 0x0000000322067209 */ /* 0x000fc40007800000 */
[----:B------:R-:W-:Y:S02]  /*1a70*/  FSEL R54, R54, -INF , P1 ;  /* 0xff80000036367808 */ /* 0x000fe40000800000 */
[----:B------:R-:W-:Y:S02]  /*1a80*/  FMNMX R3, R35, R6, !PT ;  /* 0x0000000623037209 */ /* 0x000fe40007800000 */
[----:B------:R-:W-:Y:S02]  /*1a90*/  FSEL R55, R55, -INF , P3 ;  /* 0xff80000037377808 */ /* 0x000fe40001800000 */
[----:B------:R-:W-:-:S04]  /*1aa0*/  FMNMX R6, R38, R3, !PT ;  /* 0x0000000326067209 */ /* 0x000fc80007800000 */
[----:B------:R-:W-:-:S04]  /*1ab0*/  FMNMX R3, R39, R6, !PT ;  /* 0x0000000627037209 */ /* 0x000fc80007800000 */
[----:B------:R-:W-:Y:S02]  /*1ac0*/  FMNMX R6, R42, R3, !PT ;  /* 0x000000032a067209 */ /* 0x000fe40007800000 */
[----:B-1----:R-:W-:Y:S02]  /*1ad0*/  FMNMX R7, R5, R4, !PT ;  /* 0x0000000405077209 */ /* 0x002fe40007800000 */
[----:B------:R-:W-:-:S03]  /*1ae0*/  FMNMX R3, R43, R6, !PT ;  /* 0x000000062b037209 */ /* 0x000fc60007800000 */
[----:B------:R-:W1:Y:S01]  /*1af0*/  SHFL.BFLY PT, R4, R7, 0x2, 0x1f ;  /* 0x0c401f0007047f89 */ /* 0x000e6200000e0000 */
[----:B------:R-:W-:-:S04]  /*1b00*/  FMNMX R6, R46, R3, !PT ;  /* 0x000000032e067209 */ /* 0x000fc80007800000 */
[----:B------:R-:W-:-:S04]  /*1b10*/  FMNMX R3, R47, R6, !PT ;  /* 0x000000062f037209 */ /* 0x000fc80007800000 */
[----:B------:R-:W-:-:S04]  /*1b20*/  FMNMX R6, R50, R3, !PT ;  /* 0x0000000332067209 */ /* 0x000fc80007800000 */
[----:B------:R-:W-:-:S04]  /*1b30*/  FMNMX R3, R51, R6, !PT ;  /* 0x0000000633037209 */ /* 0x000fc80007800000 */
[----:B------:R-:W-:-:S04]  /*1b40*/  FMNMX R6, R54, R3, !PT ;  /* 0x0000000336067209 */ /* 0x000fc80007800000 */
[----:B------:R-:W-:Y:S02]  /*1b50*/  FMNMX R6, R55, R6, !PT ;  /* 0x0000000637067209 */ /* 0x000fe40007800000 */
[----:B-1----:R-:W-:-:S03]  /*1b60*/  FMNMX R4, R7, R4, !PT ;  /* 0x0000000407047209 */ /* 0x002fc60007800000 */
[----:B------:R-:W1:Y:S01]  /*1b70*/  SHFL.BFLY PT, R3, R6, 0x1, 0x1f ;  /* 0x0c201f0006037f89 */ /* 0x000e6200000e0000 */
[----:B------:R-:W-:-:S04]  /*1b80*/  FSETP.NEU.AND P0, PT, R4, -INF , PT ;  /* 0xff8000000400780b */ /* 0x000fc80003f0d000 */
[----:B------:R-:W-:Y:S02]  /*1b90*/  FSEL R8, R4, RZ, P0 ;  /* 0x000000ff04087208 */ /* 0x000fe40000000000 */
[----:B------:R-:W-:-:S03]  /*1ba0*/  ISETP.NE.AND P0, PT, R9, RZ, PT ;  /* 0x000000ff0900720c */ /* 0x000fc60003f05270 */
[----:B------:R-:W-:-:S04]  /*1bb0*/  FMUL R8, R8, UR6 ;  /* 0x0000000608087c20 */ /* 0x000fc80008400000 */
[--C-:B------:R-:W-:Y:S01]  /*1bc0*/  FFMA R24, R24, UR6, -R8.reuse ;  /* 0x0000000618187c23 */ /* 0x100fe20008000808 */
[--C-:B------:R-:W-:Y:S01]  /*1bd0*/  FFMA R25, R25, UR6, -R8.reuse ;  /* 0x0000000619197c23 */ /* 0x100fe20008000808 */
[--C-:B------:R-:W-:Y:S01]  /*1be0*/  FFMA R36, R36, UR6, -R8.reuse ;  /* 0x0000000624247c23 */ /* 0x100fe20008000808 */
[--C-:B------:R-:W-:Y:S01]  /*1bf0*/  FFMA R29, R29, UR6, -R8.reuse ;  /* 0x000000061d1d7c23 */ /* 0x100fe20008000808 */
[--C-:B------:R-:W-:Y:S01]  /*1c00*/  FFMA R32, R32, UR6, -R8.reuse ;  /* 0x0000000620207c23 */ /* 0x100fe20008000808 */
[----:B------:R-:W-:Y:S01]  /*1c10*/  FSETP.GEU.AND P5, PT, R24, -126, PT ;  /* 0xc2fc00001800780b */ /* 0x000fe20003fae000 */
[--C-:B------:R-:W-:Y:S01]  /*1c20*/  FFMA R33, R33, UR6, -R8.reuse ;  /* 0x0000000621217c23 */ /* 0x100fe20008000808 */
[----:B------:R-:W-:Y:S01]  /*1c30*/  FSETP.GEU.AND P2, PT, R25, -126, PT ;  /* 0xc2fc00001900780b */ /* 0x000fe20003f4e000 */
[--C-:B------:R-:W-:Y:S01]  /*1c40*/  FFMA R37, R37, UR6, -R8.reuse ;  /* 0x0000000625257c23 */ /* 0x100fe20008000808 */
[--C-:B------:R-:W-:Y:S01]  /*1c50*/  FFMA R28, R28, UR6, -R8.reuse ;  /* 0x000000061c1c7c23 */ /* 0x100fe20008000808 */
[----:B-1----:R-:W-:Y:S01]  /*1c60*/  FMNMX R3, R6, R3, !PT ;  /* 0x0000000306037209 */ /* 0x002fe20007800000 */
[--C-:B------:R-:W-:Y:S01]  /*1c70*/  FFMA R41, R41, UR6, -R8.reuse ;  /* 0x0000000629297c23 */ /* 0x100fe20008000808 */
[----:B------:R-:W-:Y:S01]  /*1c80*/  FSETP.GEU.AND P4, PT, R29, -126, PT ;  /* 0xc2fc00001d00780b */ /* 0x000fe20003f8e000 */
[--C-:B------:R-:W-:Y:S01]  /*1c90*/  FFMA R44, R44, UR6, -R8.reuse ;  /* 0x000000062c2c7c23 */ /* 0x100fe20008000808 */
[----:B------:R-:W-:Y:S01]  /*1ca0*/  FSETP.GEU.AND P3, PT, R32, -126, PT ;  /* 0xc2fc00002000780b */ /* 0x000fe20003f6e000 */
[----:B------:R-:W1:Y:S01]  /*1cb0*/  SHFL.BFLY PT, R6, R3, 0x2, 0x1f ;  /* 0x0c401f0003067f89 */ /* 0x000e6200000e0000 */
[----:B------:R-:W-:Y:S01]  /*1cc0*/  FSETP.GEU.AND P1, PT, R33, -126, PT ;  /* 0xc2fc00002100780b */ /* 0x000fe20003f2e000 */
[--C-:B------:R-:W-:Y:S01]  /*1cd0*/  FFMA R45, R45, UR6, -R8.reuse ;  /* 0x000000062d2d7c23 */ /* 0x100fe20008000808 */
[----:B------:R-:W-:Y:S01]  /*1ce0*/  @!P5 FMUL R24, R24, 0.5 ;  /* 0x3f0000001818d820 */ /* 0x000fe20000400000 */
[----:B------:R-:W-:Y:S01]  /*1cf0*/  FSETP.GEU.AND P6, PT, R28, -126, PT ;  /* 0xc2fc00001c00780b */ /* 0x000fe20003fce000 */
[----:B------:R-:W-:Y:S01]  /*1d00*/  @!P2 FMUL R25, R25, 0.5 ;  /* 0x3f0000001919a820 */ /* 0x000fe20000400000 */
[--C-:B------:R-:W-:Y:S01]  /*1d10*/  FFMA R48, R48, UR6, -R8.reuse ;  /* 0x0000000630307c23 */ /* 0x100fe20008000808 */
[--C-:B------:R-:W-:Y:S01]  /*1d20*/  FFMA R49, R49, UR6, -R8.reuse ;  /* 0x0000000631317c23 */ /* 0x100fe20008000808 */
[--C-:B------:R-:W-:Y:S01]  /*1d30*/  FFMA R40, R40, UR6, -R8.reuse ;  /* 0x0000000628287c23 */ /* 0x100fe20008000808 */
[----:B------:R-:W2:Y:S01]  /*1d40*/  MUFU.EX2 R24, R24 ;  /* 0x0000001800187308 */ /* 0x000ea20000000800 */
[----:B------:R-:W-:Y:S01]  /*1d50*/  @!P4 FMUL R29, R29, 0.5 ;  /* 0x3f0000001d1dc820 */ /* 0x000fe20000400000 */
[--C-:B------:R-:W-:Y:S01]  /*1d60*/  FFMA R52, R52, UR6, -R8.reuse ;  /* 0x0000000634347c23 */ /* 0x100fe20008000808 */
[----:B------:R-:W-:Y:S01]  /*1d70*/  @!P3 FMUL R32, R32, 0.5 ;  /* 0x3f0000002020b820 */ /* 0x000fe20000400000 */
[----:B------:R-:W-:Y:S01]  /*1d80*/  FFMA R53, R53, UR6, -R8 ;  /* 0x0000000635357c23 */ /* 0x000fe20008000808 */
[----:B------:R-:W-:-:S03]  /*1d90*/  @!P1 FMUL R33, R33, 0.5 ;  /* 0x3f00000021219820 */ /* 0x000fc60000400000 */
[----:B------:R-:W3:Y:S01]  /*1da0*/  MUFU.EX2 R25, R25 ;  /* 0x0000001900197308 */ /* 0x000ee20000000800 */
[----:B------:R-:W-:Y:S01]  /*1db0*/  @!P6 FMUL R28, R28, 0.5 ;  /* 0x3f0000001c1ce820 */ /* 0x000fe20000400000 */
[----:B-1----:R-:W-:-:S06]  /*1dc0*/  FMNMX R6, R3, R6, !PT ;  /* 0x0000000603067209 */ /* 0x002fcc0007800000 */
[----:B------:R-:W1:Y:S01]  /*1dd0*/  MUFU.EX2 R29, R29 ;  /* 0x0000001d001d7308 */ /* 0x000e620000000800 */
[----:B--2---:R-:W-:Y:S01]  /*1de0*/  @!P5 FMUL R24, R24, R24 ;  /* 0x000000181818d220 */ /* 0x004fe20000400000 */
[----:B------:R-:W-:-:S06]  /*1df0*/  FSETP.GEU.AND P5, PT, R36, -126, PT ;  /* 0xc2fc00002400780b */ /* 0x000fcc0003fae000 */
[----:B------:R-:W2:Y:S01]  /*1e00*/  MUFU.EX2 R32, R32 ;  /* 0x0000002000207308 */ /* 0x000ea20000000800 */
[----:B---3--:R-:W-:Y:S01]  /*1e10*/  @!P2 FMUL R25, R25, R25 ;  /* 0x000000191919a220 */ /* 0x008fe20000400000 */
[----:B------:R-:W-:-:S05]  /*1e20*/  FSETP.GEU.AND P2, PT, R37, -126, PT ;  /* 0xc2fc00002500780b */ /* 0x000fca0003f4e000 */
[----:B------:R-:W-:Y:S01]  /*1e30*/  @!P5 FMUL R36, R36, 0.5 ;  /* 0x3f0000002424d820 */ /* 0x000fe20000400000 */
[----:B------:R-:W3:Y:S01]  /*1e40*/  MUFU.EX2 R33, R33 ;  /* 0x0000002100217308 */ /* 0x000ee20000000800 */
[----:B-1----:R-:W-:Y:S01]  /*1e50*/  @!P4 FMUL R29, R29, R29 ;  /* 0x0000001d1d1dc220 */ /* 0x002fe20000400000 */
[----:B------:R-:W-:-:S05]  /*1e60*/  FSETP.GEU.AND P4, PT, R41, -126, PT ;  /* 0xc2fc00002900780b */ /* 0x000fca0003f8e000 */
[----:B------:R-:W-:Y:S01]  /*1e70*/  @!P2 FMUL R37, R37, 0.5 ;  /* 0x3f0000002525a820 */ /* 0x000fe20000400000 */
[----:B------:R-:W1:Y:S01]  /*1e80*/  MUFU.EX2 R36, R36 ;  /* 0x0000002400247308 */ /* 0x000e620000000800 */
[----:B--2---:R-:W-:Y:S01]  /*1e90*/  @!P3 FMUL R32, R32, R32 ;  /* 0x000000202020b220 */ /* 0x004fe20000400000 */
[----:B------:R-:W-:-:S05]  /*1ea0*/  FSETP.GEU.AND P3, PT, R44, -126, PT ;  /* 0xc2fc00002c00780b */ /* 0x000fca0003f6e000 */
[----:B------:R-:W-:Y:S01]  /*1eb0*/  @!P4 FMUL R41, R41, 0.5 ;  /* 0x3f0000002929c820 */ /* 0x000fe20000400000 */
[----:B------:R-:W2:Y:S01]  /*1ec0*/  MUFU.EX2 R37, R37 ;  /* 0x0000002500257308 */ /* 0x000ea20000000800 */
[----:B---3--:R-:W-:Y:S01]  /*1ed0*/  @!P1 FMUL R33, R33, R33 ;  /* 0x0000002121219220 */ /* 0x008fe20000400000 */
[----:B------:R-:W-:-:S05]  /*1ee0*/  FSETP.GEU.AND P1, PT, R45, -126, PT ;  /* 0xc2fc00002d00780b */ /* 0x000fca0003f2e000 */
[----:B------:R-:W-:Y:S01]  /*1ef0*/  @!P3 FMUL R44, R44, 0.5 ;  /* 0x3f0000002c2cb820 */ /* 0x000fe20000400000 */
[----:B------:R-:W3:Y:S01]  /*1f00*/  MUFU.EX2 R28, R28 ;  /* 0x0000001c001c7308 */ /* 0x000ee20000000800 */
[----:B-1----:R-:W-:Y:S01]  /*1f10*/  @!P5 FMUL R36, R36, R36 ;  /* 0x000000242424d220 */ /* 0x002fe20000400000 */
[----:B------:R-:W-:-:S04]  /*1f20*/  FSETP.NEU.AND P5, PT, R6, -INF , PT ;  /* 0xff8000000600780b */ /* 0x000fc80003fad000 */
[----:B------:R-:W-:Y:S01]  /*1f30*/  FSEL R3, R6, RZ, P5 ;  /* 0x000000ff06037208 */ /* 0x000fe20002800000 */
[----:B------:R-:W-:Y:S01]  /*1f40*/  @!P1 FMUL R45, R45, 0.5 ;  /* 0x3f0000002d2d9820 */ /* 0x000fe20000400000 */
[----:B------:R-:W-:Y:S01]  /*1f50*/  FSETP.GEU.AND P5, PT, R49, -126, PT ;  /* 0xc2fc00003100780b */ /* 0x000fe20003fae000 */
[----:B--2---:R-:W-:Y:S01]  /*1f60*/  @!P2 FMUL R37, R37, R37 ;  /* 0x000000252525a220 */ /* 0x004fe20000400000 */
[----:B------:R-:W-:Y:S01]  /*1f70*/  FSETP.GEU.AND P2, PT, R48, -126, PT ;  /* 0xc2fc00003000780b */ /* 0x000fe20003f4e000 */
[----:B------:R-:W1:Y:S01]  /*1f80*/  MUFU.EX2 R10, R41 ;  /* 0x00000029000a7308 */ /* 0x000e620000000800 */
[----:B------:R-:W-:-:S04]  /*1f90*/  FMUL R3, R3, UR6 ;  /* 0x0000000603037c20 */ /* 0x000fc80008400000 */
[--C-:B------:R-:W-:Y:S01]  /*1fa0*/  FFMA R26, R26, UR6, -R3.reuse ;  /* 0x000000061a1a7c23 */ /* 0x100fe20008000803 */
[----:B---3--:R-:W-:Y:S01]  /*1fb0*/  @!P6 FMUL R28, R28, R28 ;  /* 0x0000001c1c1ce220 */ /* 0x008fe20000400000 */
[----:B------:R-:W-:Y:S01]  /*1fc0*/  FSETP.GEU.AND P6, PT, R40, -126, PT ;  /* 0xc2fc00002800780b */ /* 0x000fe20003fce000 */
[----:B------:R-:W2:Y:S01]  /*1fd0*/  MUFU.EX2 R9, R44 ;  /* 0x0000002c00097308 */ /* 0x000ea20000000800 */
[--C-:B------:R-:W-:Y:S01]  /*1fe0*/  FFMA R27, R27, UR6, -R3.reuse ;  /* 0x000000061b1b7c23 */ /* 0x100fe20008000803 */
[----:B------:R-:W-:Y:S01]  /*1ff0*/  @!P5 FMUL R49, R49, 0.5 ;  /* 0x3f0000003131d820 */ /* 0x000fe20000400000 */
[--C-:B------:R-:W-:Y:S01]  /*2000*/  FFMA R30, R30, UR6, -R3.reuse ;  /* 0x000000061e1e7c23 */ /* 0x100fe20008000803 */
[----:B------:R-:W-:Y:S01]  /*2010*/  @!P2 FMUL R48, R48, 0.5 ;  /* 0x3f0000003030a820 */ /* 0x000fe20000400000 */
[--C-:B------:R-:W-:Y:S01]  /*2020*/  FFMA R31, R31, UR6, -R3.reuse ;  /* 0x000000061f1f7c23 */ /* 0x100fe20008000803 */
[--C-:B------:R-:W-:Y:S01]  /*2030*/  FFMA R5, R35, UR6, -R3.reuse ;  /* 0x0000000623057c23 */ /* 0x100fe20008000803 */
[--C-:B------:R-:W-:Y:S01]  /*2040*/  FFMA R38, R38, UR6, -R3.reuse ;  /* 0x0000000626267c23 */ /* 0x100fe20008000803 */
[----:B------:R-:W3:Y:S01]  /*2050*/  MUFU.EX2 R12, R45 ;  /* 0x0000002d000c7308 */ /* 0x000ee20000000800 */
[----:B-1----:R-:W-:Y:S01]  /*2060*/  @!P4 FMUL R10, R10, R10 ;  /* 0x0000000a0a0ac220 */ /* 0x002fe20000400000 */
[----:B------:R-:W-:Y:S01]  /*2070*/  FSETP.GEU.AND P4, PT, R53, -126, PT ;  /* 0xc2fc00003500780b */ /* 0x000fe20003f8e000 */
[--C-:B------:R-:W-:Y:S01]  /*2080*/  FFMA R39, R39, UR6, -R3.reuse ;  /* 0x0000000627277c23 */ /* 0x100fe20008000803 */
[----:B------:R-:W-:Y:S01]  /*2090*/  @!P6 FMUL R40, R40, 0.5 ;  /* 0x3f0000002828e820 */ /* 0x000fe20000400000 */
[--C-:B------:R-:W-:Y:S01]  /*20a0*/  FFMA R43, R43, UR6, -R3.reuse ;  /* 0x000000062b2b7c23 */ /* 0x100fe20008000803 */
[--C-:B------:R-:W-:Y:S01]  /*20b0*/  FFMA R34, R34, UR6, -R3.reuse ;  /* 0x0000000622227c23 */ /* 0x100fe20008000803 */
[--C-:B------:R-:W-:Y:S01]  /*20c0*/  FFMA R47, R47, UR6, -R3.reuse ;  /* 0x000000062f2f7c23 */ /* 0x100fe20008000803 */
[----:B------:R-:W1:Y:S01]  /*20d0*/  MUFU.EX2 R11, R48 ;  /* 0x00000030000b7308 */ /* 0x000e620000000800 */
[----:B--2---:R-:W-:Y:S01]  /*20e0*/  @!P3 FMUL R9, R9, R9 ;  /* 0x000000090909b220 */ /* 0x004fe20000400000 */
[----:B------:R-:W-:Y:S01]  /*20f0*/  FSETP.GEU.AND P3, PT, R26, -126, PT ;  /* 0xc2fc00001a00780b */ /* 0x000fe20003f6e000 */
[--C-:B------:R-:W-:Y:S01]  /*2100*/  FFMA R50, R50, UR6, -R3.reuse ;  /* 0x0000000632327c23 */ /* 0x100fe20008000803 */
[--C-:B------:R-:W-:Y:S01]  /*2110*/  FFMA R51, R51, UR6, -R3.reuse ;  /* 0x0000000633337c23 */ /* 0x100fe20008000803 */
[----:B------:R-:W-:-:S02]  /*2120*/  FFMA R54, R54, UR6, -R3 ;  /* 0x0000000636367c23 */ /* 0x000fc40008000803 */
[----:B------:R-:W-:Y:S01]  /*2130*/  @!P4 FMUL R53, R53, 0.5 ;  /* 0x3f0000003535c820 */ /* 0x000fe20000400000 */
        /* <DEDUP_REMOVED lines=10> */
[----:B------:R-:W-:-:S03]  /*21e0*/  FSETP.GEU.AND P5, PT, R31, -126, PT ;  /* 0xc2fc00001f00780b */ /* 0x000fc60003fae000 */
[----:B------:R-:W-:Y:S02]  /*21f0*/  FADD R41, R33, R8 ;  /* 0x0000000821297221 */ /* 0x000fe40000000000 */
[----:B------:R-:W-:Y:S01]  /*2200*/  @!P2 FMUL R30, R30, 0.5 ;  /* 0x3f0000001e1ea820 */ /* 0x000fe20000400000 */
[----:B------:R2:W4:Y:S01]  /*2210*/  MUFU.EX2 R15, R26 ;  /* 0x0000001a000f7308 */ /* 0x0005220000000800 */
[----:B---3--:R-:W-:Y:S01]  /*2220*/  @!P6 FMUL R7, R7, R7 ;  /* 0x000000070707e220 */ /* 0x008fe20000400000 */
[----:B------:R-:W-:-:S05]  /*2230*/  FSETP.GEU.AND P6, PT, R52, -126, PT ;  /* 0xc2fc00003400780b */ /* 0x000fca0003fce000 */
[----:B------:R-:W-:Y:S01]  /*2240*/  @!P5 FMUL R31, R31, 0.5 ;  /* 0x3f0000001f1fd820 */ /* 0x000fe20000400000 */
[----:B------:R3:W5:Y:S01]  /*2250*/  MUFU.EX2 R20, R27 ;  /* 0x0000001b00147308 */ /* 0x0007620000000800 */
[----:B--2---:R-:W-:Y:S01]  /*2260*/  FFMA R26, R42, UR6, -R3 ;  /* 0x000000062a1a7c23 */ /* 0x004fe20008000803 */
[----:B-1----:R-:W-:Y:S01]  /*2270*/  @!P4 FMUL R14, R14, R14 ;  /* 0x0000000e0e0ec220 */ /* 0x002fe20000400000 */
[----:B------:R-:W-:-:S03]  /*2280*/  FSETP.GEU.AND P4, PT, R5, -126, PT ;  /* 0xc2fc00000500780b */ /* 0x000fc60003f8e000 */
[----:B------:R-:W-:Y:S01]  /*2290*/  FADD R45, R37, R14 ;  /* 0x0000000e252d7221 */ /* 0x000fe20000000000 */
[----:B------:R-:W-:Y:S01]  /*22a0*/  @!P6 FMUL R52, R52, 0.5 ;  /* 0x3f0000003434e820 */ /* 0x000fe20000400000 */
[----:B------:R1:W2:Y:S01]  /*22b0*/  MUFU.EX2 R21, R30 ;  /* 0x0000001e00157308 */ /* 0x0002a20000000800 */
[----:B----4-:R-:W-:Y:S01]  /*22c0*/  @!P3 FMUL R15, R15, R15 ;  /* 0x0000000f0f0fb220 */ /* 0x010fe20000400000 */
[----:B------:R-:W-:Y:S01]  /*22d0*/  FSETP.GEU.AND P3, PT, R38, -126, PT ;  /* 0xc2fc00002600780b */ /* 0x000fe20003f6e000 */
[--C-:B---3--:R-:W-:Y:S01]  /*22e0*/  FFMA R27, R46, UR6, -R3.reuse ;  /* 0x000000062e1b7c23 */ /* 0x108fe20008000803 */
[----:B------:R-:W-:-:S04]  /*22f0*/  FFMA R3, R55, UR6, -R3 ;  /* 0x0000000637037c23 */ /* 0x000fc80008000803 */
[----:B------:R-:W3:Y:S01]  /*2300*/  MUFU.EX2 R40, R31 ;  /* 0x0000001f00287308 */ /* 0x000ee20000000800 */
[----:B-----5:R-:W-:Y:S01]  /*2310*/  @!P1 FMUL R20, R20, R20 ;  /* 0x0000001414149220 */ /* 0x020fe20000400000 */
[----:B------:R-:W-:Y:S01]  /*2320*/  FSETP.GEU.AND P1, PT, R39, -126, PT ;  /* 0xc2fc00002700780b */ /* 0x000fe20003f2e000 */
[----:B------:R-:W-:Y:S01]  /*2330*/  @!P4 FMUL R5, R5, 0.5 ;  /* 0x3f0000000505c820 */ /* 0x000fe20000400000 */
[----:B-1----:R-:W-:-:S03]  /*2340*/  FADD R30, R29, R12 ;  /* 0x0000000c1d1e7221 */ /* 0x002fc60000000000 */
[----:B------:R-:W-:Y:S01]  /*2350*/  @!P3 FMUL R38, R38, 0.5 ;  /* 0x3f0000002626b820 */ /* 0x000fe20000400000 */
[----:B------:R-:W1:Y:S01]  /*2360*/  MUFU.EX2 R13, R52 ;  /* 0x00000034000d7308 */ /* 0x000e620000000800 */
[----:B--2---:R-:W-:Y:S01]  /*2370*/  @!P2 FMUL R21, R21, R21 ;  /* 0x000000151515a220 */ /* 0x004fe20000400000 */
[----:B------:R-:W-:Y:S01]  /*2380*/  FSETP.GEU.AND P2, PT, R26, -126, PT ;  /* 0xc2fc00001a00780b */ /* 0x000fe20003f4e000 */
[----:B------:R-:W-:-:S04]  /*2390*/  FADD R45, R30, R45 ;  /* 0x0000002d1e2d7221 */ /* 0x000fc80000000000 */
[----:B------:R-:W-:Y:S01]  /*23a0*/  @!P1 FMUL R39, R39, 0.5 ;  /* 0x3f00000027279820 */ /* 0x000fe20000400000 */
[----:B------:R2:W4:Y:S01]  /*23b0*/  MUFU.EX2 R42, R5 ;  /* 0x00000005002a7308 */ /* 0x0005220000000800 */
[----:B---3--:R-:W-:Y:S01]  /*23c0*/  @!P5 FMUL R40, R40, R40 ;  /* 0x000000282828d220 */ /* 0x008fe20000400000 */
[----:B------:R-:W-:-:S05]  /*23d0*/  FSETP.GEU.AND P5, PT, R43, -126, PT ;  /* 0xc2fc00002b00780b */ /* 0x000fca0003fae000 */
[----:B------:R-:W-:Y:S01]  /*23e0*/  @!P2 FMUL R26, R26, 0.5 ;  /* 0x3f0000001a1aa820 */ /* 0x000fe20000400000 */
[----:B------:R3:W5:Y:S01]  /*23f0*/  MUFU.EX2 R31, R38 ;  /* 0x00000026001f7308 */ /* 0x0007620000000800 */
[----:B-1----:R-:W-:Y:S01]  /*2400*/  @!P6 FMUL R13, R13, R13 ;  /* 0x0000000d0d0de220 */ /* 0x002fe20000400000 */
[----:B------:R-:W-:Y:S01]  /*2410*/  FSETP.GEU.AND P6, PT, R34, -126, PT ;  /* 0xc2fc00002200780b */ /* 0x000fe20003fce000 */
[----:B--2---:R-:W-:Y:S01]  /*2420*/  FADD R5, R24, R7 ;  /* 0x0000000718057221 */ /* 0x004fe20000000000 */
[----:B------:R-:W-:-:S03]  /*2430*/  F2FP.F16.F32.PACK_AB R24, R25, R24 ;  /* 0x000000181918723e */ /* 0x000fc600000000ff */
[----:B------:R-:W-:Y:S01]  /*2440*/  @!P5 FMUL R43, R43, 0.5 ;  /* 0x3f0000002b2bd820 */ /* 0x000fe20000400000 */
[----:B------:R-:W1:Y:S01]  /*2450*/  MUFU.EX2 R44, R39 ;  /* 0x00000027002c7308 */ /* 0x000e620000000800 */
[----:B----4-:R-:W-:Y:S01]  /*2460*/  @!P4 FMUL R42, R42, R42 ;  /* 0x0000002a2a2ac220 */ /* 0x010fe20000400000 */
[----:B------:R-:W-:Y:S01]  /*2470*/  FSETP.GEU.AND P4, PT, R47, -126, PT ;  /* 0xc2fc00002f00780b */ /* 0x000fe20003f8e000 */
[----:B---3--:R-:W-:-:S04]  /*2480*/  FADD R38, R36, R13 ;  /* 0x0000000d24267221 */ /* 0x008fc80000000000 */
[----:B------:R-:W-:Y:S01]  /*2490*/  @!P6 FMUL R34, R34, 0.5 ;  /* 0x3f0000002222e820 */ /* 0x000fe20000400000 */
[----:B------:R2:W3:Y:S01]  /*24a0*/  MUFU.EX2 R46, R26 ;  /* 0x0000001a002e7308 */ /* 0x0004e20000000800 */
[----:B-----5:R-:W-:Y:S01]  /*24b0*/  @!P3 FMUL R31, R31, R31 ;  /* 0x0000001f1f1fb220 */ /* 0x020fe20000400000 */
        /* <DEDUP_REMOVED lines=9> */
[----:B---3--:R-:W-:Y:S01]  /*2550*/  @!P2 FMUL R46, R46, R46 ;  /* 0x0000002e2e2ea220 */ /* 0x008fe20000400000 */
[----:B------:R-:W-:Y:S01]  /*2560*/  FSETP.GEU.AND P2, PT, R54, -126, PT ;  /* 0xc2fc00003600780b */ /* 0x000fe20003f4e000 */
[----:B----4-:R-:W-:Y:S01]  /*2570*/  FADD R34, R32, R11 ;  /* 0x0000000b20227221 */ /* 0x010fe20000000000 */
[----:B------:R-:W-:-:S03]  /*2580*/  FADD R26, R26, R41 ;  /* 0x000000291a1a7221 */ /* 0x000fc60000000000 */
[----:B------:R-:W-:Y:S01]  /*2590*/  @!P1 FMUL R51, R51, 0.5 ;  /* 0x3f00000033339820 */ /* 0x000fe20000400000 */
[----:B------:R-:W2:Y:S01]  /*25a0*/  MUFU.EX2 R47, R47 ;  /* 0x0000002f002f7308 */ /* 0x000ea20000000800 */
[----:B-----5:R-:W-:Y:S01]  /*25b0*/  @!P6 FMUL R35, R35, R35 ;  /* 0x000000232323e220 */ /* 0x020fe20000400000 */
[----:B------:R-:W-:Y:S01]  /*25c0*/  FSETP.GEU.AND P6, PT, R27, -126, PT ;  /* 0xc2fc00001b00780b */ /* 0x000fe20003fce000 */
[----:B------:R-:W-:Y:S01]  /*25d0*/  FADD R5, R5, R34 ;  /* 0x0000002205057221 */ /* 0x000fe20000000000 */
[----:B------:R-:W-:-:S03]  /*25e0*/  FADD R26, R26, R45 ;  /* 0x0000002d1a1a7221 */ /* 0x000fc60000000000 */
[----:B------:R-:W-:Y:S01]  /*25f0*/  @!P2 FMUL R54, R54, 0.5 ;  /* 0x3f0000003636a820 */ /* 0x000fe20000400000 */
[----:B------:R-:W3:Y:S01]  /*2600*/  MUFU.EX2 R50, R50 ;  /* 0x0000003200327308 */ /* 0x000ee20000000800 */
[----:B-1----:R-:W-:Y:S01]  /*2610*/  @!P5 FMUL R43, R43, R43 ;  /* 0x0000002b2b2bd220 */ /* 0x002fe20000400000 */
[----:B------:R-:W-:-:S05]  /*2620*/  FSETP.GEU.AND P5, PT, R3, -126, PT ;  /* 0xc2fc00000300780b */ /* 0x000fca0003fae000 */
[----:B------:R-:W-:Y:S01]  /*2630*/  @!P6 FMUL R27, R27, 0.5 ;  /* 0x3f0000001b1be820 */ /* 0x000fe20000400000 */
[----:B------:R-:W1:Y:S01]  /*2640*/  MUFU.EX2 R51, R51 ;  /* 0x0000003300337308 */ /* 0x000e620000000800 */
[----:B--2---:R-:W-:-:S04]  /*2650*/  @!P4 FMUL R47, R47, R47 ;  /* 0x0000002f2f2fc220 */ /* 0x004fc80000400000 */
[----:B------:R-:W-:Y:S02]  /*2660*/  FADD R34, R40, R47 ;  /* 0x0000002f28227221 */ /* 0x000fe40000000000 */
[----:B------:R-:W-:Y:S01]  /*2670*/  @!P5 FMUL R3, R3, 0.5 ;  /* 0x3f0000000303d820 */ /* 0x000fe20000400000 */
[----:B------:R2:W4:Y:S01]  /*2680*/  MUFU.EX2 R48, R27 ;  /* 0x0000001b00307308 */ /* 0x0005220000000800 */
[----:B---3--:R-:W-:-:S04]  /*2690*/  @!P3 FMUL R50, R50, R50 ;  /* 0x000000323232b220 */ /* 0x008fc80000400000 */
[----:B------:R-:W-:-:S03]  /*26a0*/  FADD R52, R35, R50 ;  /* 0x0000003223347221 */ /* 0x000fc60000000000 */
[----:B------:R-:W3:Y:S01]  /*26b0*/  MUFU.EX2 R54, R54 ;  /* 0x0000003600367308 */ /* 0x000ee20000000800 */
[----:B--2---:R-:W-:Y:S01]  /*26c0*/  FADD R27, R28, R9 ;  /* 0x000000091c1b7221 */ /* 0x004fe20000000000 */
[----:B-1----:R-:W-:-:S03]  /*26d0*/  @!P1 FMUL R51, R51, R51 ;  /* 0x0000003333339220 */ /* 0x002fc60000400000 */
[----:B------:R-:W-:Y:S01]  /*26e0*/  FADD R38, R27, R38 ;  /* 0x000000261b267221 */ /* 0x000fe20000000000 */
[----:B------:R-:W-:Y:S01]  /*26f0*/  FADD R27, R20, R43 ;  /* 0x0000002b141b7221 */ /* 0x000fe20000000000 */
[----:B------:R-:W-:Y:S01]  /*2700*/  FADD R56, R42, R51 ;  /* 0x000000332a387221 */ /* 0x000fe20000000000 */
[----:B------:R1:W2:Y:S01]  /*2710*/  MUFU.EX2 R39, R3 ;  /* 0x0000000300277308 */ /* 0x0002a20000000800 */
[----:B------:R-:W-:Y:S01]  /*2720*/  FADD R5, R5, R38 ;  /* 0x0000002605057221 */ /* 0x000fe20000000000 */
[----:B----4-:R-:W-:Y:S01]  /*2730*/  @!P6 FMUL R48, R48, R48 ;  /* 0x000000303030e220 */ /* 0x010fe20000400000 */
[----:B------:R-:W-:Y:S01]  /*2740*/  IMAD.U32 R38, RZ, RZ, UR8 ;  /* 0x00000008ff267e24 */ /* 0x000fe2000f8e00ff */
[----:B------:R-:W-:Y:S01]  /*2750*/  UIADD3 UR8, UR41, 0x1, URZ ;  /* 0x0000000129087890 */ /* 0x000fe2000fffe03f */
[----:B------:R-:W-:Y:S01]  /*2760*/  FADD R27, R27, R56 ;  /* 0x000000381b1b7221 */ /* 0x000fe20000000000 */
[----:B------:R-:W-:Y:S01]  /*2770*/  FADD R30, R21, R48 ;  /* 0x00000030151e7221 */ /* 0x000fe20000000000 */
[----:B------:R4:W-:Y:S01]  /*2780*/  SYNCS.ARRIVE.TRANS64.A1T0 RZ, [R38+UR10], RZ ;  /* 0x000000ff26ff79a7 */ /* 0x0009e2000810000a */
[----:B------:R-:W-:Y:S01]  /*2790*/  UISETP.NE.AND UP0, UPT, UR8, 0x5, UPT ;  /* 0x000000050800788c */ /* 0x000fe2000bf05270 */
[----:B---3--:R-:W-:Y:S01]  /*27a0*/  @!P2 FMUL R54, R54, R54 ;  /* 0x000000363636a220 */ /* 0x008fe20000400000 */
[----:B-1----:R-:W-:-:S02]  /*27b0*/  FADD R3, R15, R46 ;  /* 0x0000002e0f037221 */ /* 0x002fc40000000000 */
[----:B------:R-:W-:Y:S01]  /*27c0*/  USEL UR6, URZ, 0x1, UP0 ;  /* 0x000000013f067887 */ /* 0x000fe20008000000 */
[----:B------:R-:W-:Y:S01]  /*27d0*/  FADD R41, R31, R54 ;  /* 0x000000361f297221 */ /* 0x000fe20000000000 */
[----:B------:R-:W-:Y:S01]  /*27e0*/  FADD R3, R3, R52 ;  /* 0x0000003403037221 */ /* 0x000fe20000000000 */
[----:B------:R-:W-:Y:S01]  /*27f0*/  USEL UR8, UR8, URZ, UP0 ;  /* 0x0000003f08087287 */ /* 0x000fe20008000000 */
[----:B----4-:R-:W-:Y:S01]  /*2800*/  F2FP.F16.F32.PACK_AB R38, R14, R13 ;  /* 0x0000000d0e26723e */ /* 0x010fe200000000ff */
[----:B--2---:R-:W-:Y:S01]  /*2810*/  @!P5 FMUL R39, R39, R39 ;  /* 0x000000272727d220 */ /* 0x004fe20000400000 */
[----:B------:R-:W-:Y:S01]  /*2820*/  FADD R30, R30, R41 ;  /* 0x000000291e1e7221 */ /* 0x000fe20000000000 */
[----:B------:R-:W-:Y:S02]  /*2830*/  LOP3.LUT R22, R22, UR6, RZ, 0x3c, !PT ;  /* 0x0000000616167c12 */ /* 0x000fe4000f8e3cff */
[----:B------:R-:W-:Y:S01]  /*2840*/  FADD R49, R44, R39 ;  /* 0x000000272c317221 */ /* 0x000fe20000000000 */
[----:B------:R-:W-:Y:S01]  /*2850*/  FADD R30, R3, R30 ;  /* 0x0000001e031e7221 */ /* 0x000fe20000000000 */
[----:B------:R-:W-:Y:S01]  /*2860*/  FADD R3, R5, R26 ;  /* 0x0000001a05037221 */ /* 0x000fe20000000000 */
[----:B------:R-:W-:Y:S01]  /*2870*/  F2FP.F16.F32.PACK_AB R26, R29, R28 ;  /* 0x0000001c1d1a723e */ /* 0x000fe200000000ff */
[----:B------:R-:W-:Y:S01]  /*2880*/  FADD R34, R34, R49 ;  /* 0x0000003122227221 */ /* 0x000fe20000000000 */
[----:B------:R-:W-:-:S02]  /*2890*/  F2FP.F16.F32.PACK_AB R28, R33, R32 ;  /* 0x00000020211c723e */ /* 0x000fc400000000ff */
[----:B------:R-:W-:Y:S01]  /*28a0*/  F2FP.F16.F32.PACK_AB R29, R42, R35 ;  /* 0x000000232a1d723e */ /* 0x000fe200000000ff */
[----:B------:R-:W-:Y:S01]  /*28b0*/  FADD R27, R27, R34 ;  /* 0x000000221b1b7221 */ /* 0x000fe20000000000 */
[----:B------:R-:W-:Y:S02]  /*28c0*/  F2FP.F16.F32.PACK_AB R32, R10, R7 ;  /* 0x000000070a20723e */ /* 0x000fe400000000ff */
[----:B------:R-:W-:Y:S01]  /*28d0*/  F2FP.F16.F32.PACK_AB R34, R12, R9 ;  /* 0x000000090c22723e */ /* 0x000fe200000000ff */
[----:B------:R-:W-:Y:S01]  /*28e0*/  FADD R5, R30, R27 ;  /* 0x0000001b1e057221 */ /* 0x000fe20000000000 */
[----:B------:R-:W-:Y:S02]  /*28f0*/  F2FP.F16.F32.PACK_AB R30, R37, R36 ;  /* 0x00000024251e723e */ /* 0x000fe400000000ff */
[----:B------:R-:W-:Y:S02]  /*2900*/  F2FP.F16.F32.PACK_AB R36, R8, R11 ;  /* 0x0000000b0824723e */ /* 0x000fe400000000ff */
[----:B------:R-:W-:-:S02]  /*2910*/  F2FP.F16.F32.PACK_AB R27, R40, R21 ;  /* 0x00000015281b723e */ /* 0x000fc400000000ff */
[----:B------:R-:W-:Y:S02]  /*2920*/  F2FP.F16.F32.PACK_AB R31, R44, R31 ;  /* 0x0000001f2c1f723e */ /* 0x000fe400000000ff */
[----:B------:R-:W-:Y:S02]  /*2930*/  F2FP.F16.F32.PACK_AB R33, R43, R46 ;  /* 0x0000002e2b21723e */ /* 0x000fe400000000ff */
[----:B------:R-:W-:Y:S02]  /*2940*/  F2FP.F16.F32.PACK_AB R35, R47, R48 ;  /* 0x000000302f23723e */ /* 0x000fe400000000ff */
[----:B------:R-:W-:Y:S01]  /*2950*/  F2FP.F16.F32.PACK_AB R37, R51, R50 ;  /* 0x000000323325723e */ /* 0x000fe200000000ff */
[----:B------:R-:W-:Y:S06]  /*2960*/  @!P0 BRA `(.L_x_21) ;  /* 0x0000000000048947 */ /* 0x000fec0003800000 */
[----:B------:R-:W-:Y:S01]  /*2970*/  BPT.TRAP 0x1 ;  /* 0x000000040000795c */ /* 0x000fe20000300000 */
.L_x_21:
[----:B------:R-:W-:Y:S01]  /*2980*/  ULEA UR6, UR8, UR46, 0x3 ;  /* 0x0000002e08067291 */ /* 0x000fe2000f8e183f */
[----:B------:R-:W-:-:S08]  /*2990*/  SHF.L.U32 R7, R22, 0x1f, RZ ;  /* 0x0000001f16077819 */ /* 0x000fd000000006ff */
[----:B------:R-:W1:Y:S02]  /*29a0*/  SYNCS.PHASECHK.TRANS64.TRYWAIT P1, [UR6+0x4a00], R7 ;  /* 0x004a0007ff0075a7 */ /* 0x000e640008020146 */
[----:B-1----:R-:W-:Y:S05]  /*29b0*/  @!P1 BRA `(.L_x_22) ;  /* 0x0000005c00a09947 */ /* 0x002fea0003800000 */
.L_x_123:
[----:B------:R-:W-:Y:S01]  /*29c0*/  ULEA UR10, UR8, UR47, 0x7 ;  /* 0x0000002f080a7291 */ /* 0x000fe2000f8e383f */
[----:B------:R-:W-:Y:S01]  /*29d0*/  WARPGROUP.ARRIVE ;  /* 0x00000000000079c5 */ /* 0x000fe20000000000 */
[----:B------:R-:W-:Y:S01]  /*29e0*/  UMOV UR7, 0xc0000010 ;  /* 0xc000001000077882 */ /* 0x000fe20000000000 */
[----:B------:R-:W-:-:S04]  /*29f0*/  F2FP.F16.F32.PACK_AB R39, R39, R54 ;  /* 0x000000362727723e */ /* 0x000fc800000000ff */
[----:B------:R-:W-:Y:S02]  /*2a00*/  UMOV UR6, UR10 ;  /* 0x0000000a00067c82 */ /* 0x000fe40008000000 */
[----:B------:R-:W-:Y:S01]  /*2a10*/  HGMMA.64x16x16.F32 R56, R24, gdesc[UR4].tnspB, RZ, !UPT, gsb0 ;  /* 0x4020000418387df0 */ /* 0x000fe2000c0008ff */
[----:B------:R-:W-:Y:S01]  /*2a20*/  UIADD3 UR6, UR10, 0x20, URZ ;  /* 0x000000200a067890 */ /* 0x000fe2000fffe03f */
[----:B------:R-:W-:Y:S01]  /*2a30*/  UMOV UR7, 0xc0000010 ;  /* 0xc000001000077882 */ /* 0x000fe20000000000 */
[----:B------:R-:W-:Y:S02]  /*2a40*/  WARPGROUP.DEPBAR.LE gsb0, 0x0 ;  /* 0x00008000000079c5 */ /* 0x000fe40000010000 */
[----:B------:R-:W-:-:S06]  /*2a50*/  WARPGROUP.ARRIVE ;  /* 0x00000000000079c5 */ /* 0x000fcc0000000000 */
[----:B------:R-:W-:Y:S01]  /*2a60*/  HGMMA.64x16x16.F32 R56, R28, gdesc[UR4].tnspB, R56, gsb0 ;  /* 0x402000041c387df0 */ /* 0x000fe20008000838 */
        /* <DEDUP_REMOVED lines=9> */
[----:B------:R-:W-:Y:S03]  /*2b00*/  HGMMA.64x16x16.F32 R56, R36, gdesc[UR4].tnspB, R56, gsb0 ;  /* 0x4020000424387df0 */ /* 0x000fe60008000838 */
[----:B------:R-:W-:Y:S02]  /*2b10*/  WARPGROUP.DEPBAR.LE gsb0, 0x0 ;  /* 0x00008000000079c5 */ /* 0x000fe40000010000 */
[----:B------:R-:W-:Y:S05]  /*2b20*/  @!P0 BRA `(.L_x_23) ;  /* 0x0000000000048947 */ /* 0x000fea0003800000 */
[----:B------:R-:W-:Y:S01]  /*2b30*/  BPT.TRAP 0x1 ;  /* 0x000000040000795c */ /* 0x000fe20000300000 */
.L_x_23:
[----:B------:R-:W-:Y:S02]  /*2b40*/  UISETP.GT.U32.AND UP0, UPT, UR43, 0x1, UPT ;  /* 0x000000012b00788c */ /* 0x000fe4000bf04070 */
[----:B------:R-:W-:-:S04]  /*2b50*/  UIADD3 UR6, UR11, 0x4a28, URZ ;  /* 0x00004a280b067890 */ /* 0x000fc8000fffe03f */
[----:B------:R-:W-:Y:S01]  /*2b60*/  PLOP3.LUT P1, PT, PT, PT, UP0, 0x80, 0x0 ;  /* 0x000000000000781c */ /* 0x000fe20003f2f008 */
[----:B------:R-:W-:-:S09]  /*2b70*/  UPRMT UR6, URZ, 0x654, UR6 ;  /* 0x000006543f067896 */ /* 0x000fd20008000006 */
[----:B------:R-:W-:Y:S03]  /*2b80*/  SYNCS.ARRIVE.TRANS64.RED.A1T0 RZ, [UR6], RZ ;  /* 0x000000ffffff79a7 */ /* 0x000fe60008100406 */
[----:B------:R-:W-:Y:S05]  /*2b90*/  @P1 BRA `(.L_x_24) ;  /* 0x0000000000041947 */ /* 0x000fea0003800000 */
[----:B------:R-:W-:Y:S01]  /*2ba0*/  BPT.TRAP 0x1 ;  /* 0x000000040000795c */ /* 0x000fe20000300000 */
.L_x_24:
[----:B------:R-:W-:Y:S01]  /*2bb0*/  UIADD3 UR41, UR8, 0x1, URZ ;  /* 0x0000000108297890 */ /* 0x000fe2000fffe03f */
[----:B------:R-:W-:Y:S01]  /*2bc0*/  ISETP.GE.AND P2, PT, R0, 0x4, PT ;  /* 0x000000040000780c */ /* 0x000fe20003f46270 */
[----:B-1----:R-:W-:Y:S02]  /*2bd0*/  VIADD R7, R18, 0x40 ;  /* 0x0000004012077836 */ /* 0x002fe40000000000 */
[----:B------:R-:W-:Y:S01]  /*2be0*/  UISETP.NE.AND UP0, UPT, UR41, 0x5, UPT ;  /* 0x000000052900788c */ /* 0x000fe2000bf05270 */
[----:B------:R-:W-:-:S03]  /*2bf0*/  VIADD R8, R0, 0xfffffffe ;  /* 0xfffffffe00087836 */ /* 0x000fc60000000000 */
[----:B------:R-:W-:Y:S02]  /*2c00*/  USEL UR6, URZ, 0x1, UP0 ;  /* 0x000000013f067887 */ /* 0x000fe40008000000 */
[----:B------:R-:W-:-:S04]  /*2c10*/  USEL UR41, UR41, URZ, UP0 ;  /* 0x0000003f29297287 */ /* 0x000fc80008000000 */
[----:B------:R-:W-:Y:S01]  /*2c20*/  LOP3.LUT R22, R22, UR6, RZ, 0x3c, !PT ;  /* 0x0000000616167c12 */ /* 0x000fe2000f8e3cff */
[----:B------:R-:W-:Y:S07]  /*2c30*/  @!P2 BRA `(.L_x_25) ;  /* 0x00000014009ca947 */ /* 0x000fee0003800000 */
[----:B------:R-:W-:Y:S01]  /*2c40*/  VIADD R0, R0, 0xfffffffd ;  /* 0xfffffffd00007836 */ /* 0x000fe20000000000 */
[----:B------:R-:W-:Y:S01]  /*2c50*/  ULDC UR11, c[0x0][0x604] ;  /* 0x00018100000b7ab9 */ /* 0x000fe20000000800 */
[----:B------:R-:W-:Y:S02]  /*2c60*/  IMAD.MOV.U32 R9, RZ, RZ, R4 ;  /* 0x000000ffff097224 */ /* 0x000fe400078e0004 */
[----:B------:R-:W-:-:S07]  /*2c70*/  IMAD.MOV.U32 R11, RZ, RZ, R6 ;  /* 0x000000ffff0b7224 */ /* 0x000fce00078e0006 */
.L_x_36:
[----:B------:R-:W-:Y:S01]  /*2c80*/  IMAD.MOV.U32 R8, RZ, RZ, R0 ;  /* 0x000000ffff087224 */ /* 0x000fe200078e0000 */
[----:B------:R-:W-:Y:S06]  /*2c90*/  @!P0 BRA `(.L_x_26) ;  /* 0x0000000000048947 */ /* 0x000fec0003800000 */
[----:B------:R-:W-:Y:S01]  /*2ca0*/  BPT.TRAP 0x1 ;  /* 0x000000040000795c */ /* 0x000fe20000300000 */
.L_x_26:
[----:B------:R-:W-:Y:S01]  /*2cb0*/  ULEA UR6, UR41, UR46, 0x3 ;  /* 0x0000002e29067291 */ /* 0x000fe2000f8e183f */
[----:B------:R-:W-:-:S08]  /*2cc0*/  SHF.L.U32 R0, R22, 0x1f, RZ ;  /* 0x0000001f16007819 */ /* 0x000fd000000006ff */
[----:B------:R-:W1:Y:S02]  /*2cd0*/  SYNCS.PHASECHK.TRANS64.TRYWAIT P2, [UR6+0x4a00], R0 ;  /* 0x004a0000ff0075a7 */ /* 0x000e640008040146 */
[----:B-1----:R-:W-:Y:S05]  /*2ce0*/  @!P2 BRA `(.L_x_27) ;  /* 0x0000005800eca947 */ /* 0x002fea0003800000 */
.L_x_124:
[----:B------:R-:W-:Y:S01]  /*2cf0*/  ULEA UR6, UR41, UR49, 0x7 ;  /* 0x0000003129067291 */ /* 0x000fe2000f8e383f */
[----:B------:R-:W-:Y:S01]  /*2d00*/  WARPGROUP.ARRIVE ;  /* 0x00000000000079c5 */ /* 0x000fe20000000000 */
[----:B------:R-:W-:Y:S01]  /*2d10*/  UMOV UR7, 0xc0000010 ;  /* 0xc000001000077882 */ /* 0x000fe20000000000 */
[----:B------:R-:W-:-:S04]  /*2d20*/  UIADD3 UR41, UR41, 0x1, URZ ;  /* 0x0000000129297890 */ /* 0x000fc8000fffe03f */
[----:B------:R-:W-:Y:S02]  /*2d30*/  UISETP.NE.AND UP0, UPT, UR41, 0x5, UPT ;  /* 0x000000052900788c */ /* 0x000fe4000bf05270 */
[----:B------:R-:W-:Y:S02]  /*2d40*/  HGMMA.64x64x16.F32 R24, gdesc[UR4], RZ, !UPT, gsb0 ;  /* 0x00e00000041879f0 */ /* 0x000fe4000c0008ff */
[----:B------:R-:W-:Y:S02]  /*2d50*/  USEL UR6, URZ, 0x1, UP0 ;  /* 0x000000013f067887 */ /* 0x000fe40008000000 */
[----:B------:R-:W-:-:S04]  /*2d60*/  USEL UR41, UR41, URZ, UP0 ;  /* 0x0000003f29297287 */ /* 0x000fc80008000000 */
[----:B------:R-:W-:Y:S01]  /*2d70*/  LOP3.LUT R69, R22, UR6, RZ, 0x3c, !PT ;  /* 0x0000000616457c12 */ /* 0x000fe2000f8e3cff */
[----:B------:R-:W-:Y:S02]  /*2d80*/  WARPGROUP.DEPBAR.LE gsb0, 0x0 ;  /* 0x00008000000079c5 */ /* 0x000fe40000010000 */
[----:B------:R-:W-:Y:S05]  /*2d90*/  @!P0 BRA `(.L_x_28) ;  /* 0x0000000000048947 */ /* 0x000fea0003800000 */
[----:B------:R-:W-:Y:S01]  /*2da0*/  BPT.TRAP 0x1 ;  /* 0x000000040000795c */ /* 0x000fe20000300000 */
.L_x_28:
[----:B-1----:R-:W-:Y:S01]  /*2db0*/  FMNMX R0, R24, R9, !PT ;  /* 0x0000000918007209 */ /* 0x002fe20007800000 */
[----:B------:R-:W-:Y:S01]  /*2dc0*/  ULEA UR6, UR41, UR46, 0x3 ;  /* 0x0000002e29067291 */ /* 0x000fe2000f8e183f */
[----:B------:R-:W-:Y:S02]  /*2dd0*/  FMNMX R6, R26, R11, !PT ;  /* 0x0000000b1a067209 */ /* 0x000fe40007800000 */
[----:B------:R-:W-:Y:S02]  /*2de0*/  FMNMX R13, R25, R0, !PT ;  /* 0x00000000190d7209 */ /* 0x000fe40007800000 */
[----:B------:R-:W-:Y:S02]  /*2df0*/  FMNMX R15, R27, R6, !PT ;  /* 0x000000061b0f7209 */ /* 0x000fe40007800000 */
[----:B------:R-:W-:Y:S02]  /*2e00*/  FMNMX R0, R28, R13, !PT ;  /* 0x0000000d1c007209 */ /* 0x000fe40007800000 */
[----:B------:R-:W-:-:S02]  /*2e10*/  FMNMX R6, R30, R15, !PT ;  /* 0x0000000f1e067209 */ /* 0x000fc40007800000 */
[----:B------:R-:W-:Y:S02]  /*2e20*/  FMNMX R13, R29, R0, !PT ;  /* 0x000000001d0d7209 */ /* 0x000fe40007800000 */
        /* <DEDUP_REMOVED lines=11> */
[----:B------:R-:W-:-:S04]  /*2ee0*/  FMNMX R13, R41, R0, !PT ;  /* 0x00000000290d7209 */ /* 0x000fc80007800000 */
[----:B------:R-:W-:-:S04]  /*2ef0*/  FMNMX R0, R44, R13, !PT ;  /* 0x0000000d2c007209 */ /* 0x000fc80007800000 */
[----:B------:R-:W-:-:S04]  /*2f00*/  FMNMX R13, R45, R0, !PT ;  /* 0x000000002d0d7209 */ /* 0x000fc80007800000 */
[----:B------:R-:W-:-:S04]  /*2f10*/  FMNMX R0, R48, R13, !PT ;  /* 0x0000000d30007209 */ /* 0x000fc80007800000 */
[----:B------:R-:W-:-:S04]  /*2f20*/  FMNMX R13, R49, R0, !PT ;  /* 0x00000000310d7209 */ /* 0x000fc80007800000 */
[----:B------:R-:W-:-:S04]  /*2f30*/  FMNMX R0, R52, R13, !PT ;  /* 0x0000000d34007209 */ /* 0x000fc80007800000 */
[----:B------:R-:W-:-:S05]  /*2f40*/  FMNMX R0, R53, R0, !PT ;  /* 0x0000000035007209 */ /* 0x000fca0007800000 */
[----:B------:R-:W1:Y:S02]  /*2f50*/  SHFL.BFLY PT, R13, R0, 0x1, 0x1f ;  /* 0x0c201f00000d7f89 */ /* 0x000e6400000e0000 */
[----:B-1----:R-:W-:-:S05]  /*2f60*/  FMNMX R13, R0, R13, !PT ;  /* 0x0000000d000d7209 */ /* 0x002fca0007800000 */
[----:B------:R-:W1:Y:S02]  /*2f70*/  SHFL.BFLY PT, R4, R13, 0x2, 0x1f ;  /* 0x0c401f000d047f89 */ /* 0x000e6400000e0000 */
[----:B-1----:R-:W-:Y:S02]  /*2f80*/  FMNMX R4, R13, R4, !PT ;  /* 0x000000040d047209 */ /* 0x002fe40007800000 */
[----:B------:R-:W-:Y:S02]  /*2f90*/  FMNMX R13, R43, R6, !PT ;  /* 0x000000062b0d7209 */ /* 0x000fe40007800000 */
[----:B------:R-:W-:Y:S02]  /*2fa0*/  FSETP.NEU.AND P2, PT, R4, -INF , PT ;  /* 0xff8000000400780b */ /* 0x000fe40003f4d000 */
[----:B------:R-:W-:Y:S02]  /*2fb0*/  FMNMX R6, R46, R13, !PT ;  /* 0x0000000d2e067209 */ /* 0x000fe40007800000 */
[----:B------:R-:W-:-:S02]  /*2fc0*/  FSEL R0, R4, RZ, P2 ;  /* 0x000000ff04007208 */ /* 0x000fc40001000000 */
[----:B------:R-:W-:-:S03]  /*2fd0*/  FMNMX R13, R47, R6, !PT ;  /* 0x000000062f0d7209 */ /* 0x000fc60007800000 */
[----:B------:R-:W-:Y:S01]  /*2fe0*/  FMUL R10, R0, UR11 ;  /* 0x0000000b000a7c20 */ /* 0x000fe20008400000 */
[----:B------:R-:W-:Y:S01]  /*2ff0*/  FMNMX R6, R50, R13, !PT ;  /* 0x0000000d32067209 */ /* 0x000fe20007800000 */
[----:B------:R-:W-:Y:S02]  /*3000*/  FADD R0, -R0, R9 ;  /* 0x0000000900007221 */ /* 0x000fe40000000100 */
        /* <DEDUP_REMOVED lines=15> */
[----:B------:R-:W-:Y:S01]  /*3100*/  FMNMX R13, R51, R6, !PT ;  /* 0x00000006330d7209 */ /* 0x000fe20007800000 */
[--C-:B------:R-:W-:Y:S01]  /*3110*/  FFMA R44, R44, UR11, -R10.reuse ;  /* 0x0000000b2c2c7c23 */ /* 0x100fe2000800080a */
[--C-:B------:R-:W-:Y:S01]  /*3120*/  FFMA R45, R45, UR11, -R10.reuse ;  /* 0x0000000b2d2d7c23 */ /* 0x100fe2000800080a */
[----:B------:R-:W-:Y:S01]  /*3130*/  @!P2 FMUL R24, R24, 0.5 ;  /* 0x3f0000001818a820 */ /* 0x000fe20000400000 */
[----:B------:R-:W-:Y:S01]  /*3140*/  FMNMX R6, R54, R13, !PT ;  /* 0x0000000d36067209 */ /* 0x000fe20007800000 */
[----:B------:R-:W-:Y:S01]  /*3150*/  @!P3 FMUL R25, R25, 0.5 ;  /* 0x3f0000001919b820 */ /* 0x000fe20000400000 */
[--C-:B------:R-:W-:Y:S01]  /*3160*/  FFMA R48, R48, UR11, -R10.reuse ;  /* 0x0000000b30307c23 */ /* 0x100fe2000800080a */
[----:B------:R-:W-:Y:S01]  /*3170*/  @!P4 FMUL R28, R28, 0.5 ;  /* 0x3f0000001c1cc820 */ /* 0x000fe20000400000 */
[----:B------:R-:W-:Y:S01]  /*3180*/  FMNMX R6, R55, R6, !PT ;  /* 0x0000000637067209 */ /* 0x000fe20007800000 */
[----:B------:R-:W1:Y:S01]  /*3190*/  MUFU.EX2 R24, R24 ;  /* 0x0000001800187308 */ /* 0x000e620000000800 */
[----:B------:R-:W-:Y:S01]  /*31a0*/  @!P5 FMUL R32, R32, 0.5 ;  /* 0x3f0000002020d820 */ /* 0x000fe20000400000 */
[----:B------:R-:W-:Y:S01]  /*31b0*/  @!P6 FMUL R29, R29, 0.5 ;  /* 0x3f0000001d1de820 */ /* 0x000fe20000400000 */
[--C-:B------:R-:W-:Y:S01]  /*31c0*/  FFMA R49, R49, UR11, -R10.reuse ;  /* 0x0000000b31317c23 */ /* 0x100fe2000800080a */
[----:B------:R-:W2:Y:S01]  /*31d0*/  SHFL.BFLY PT, R13, R6, 0x1, 0x1f ;  /* 0x0c201f00060d7f89 */ /* 0x000ea200000e0000 */
[--C-:B------:R-:W-:Y:S01]  /*31e0*/  FFMA R52, R52, UR11, -R10.reuse ;  /* 0x0000000b34347c23 */ /* 0x100fe2000800080a */
[----:B------:R-:W-:Y:S01]  /*31f0*/  FFMA R53, R53, UR11, -R10 ;  /* 0x0000000b35357c23 */ /* 0x000fe2000800080a */
[----:B------:R-:W-:Y:S01]  /*3200*/  FMUL R0, R0, UR11 ;  /* 0x0000000b00007c20 */ /* 0x000fe20008400000 */
[----:B------:R-:W3:Y:S08]  /*3210*/  MUFU.EX2 R25, R25 ;  /* 0x0000001900197308 */ /* 0x000ef00000000800 */
[----:B------:R-:W4:Y:S01]  /*3220*/  MUFU.EX2 R28, R28 ;  /* 0x0000001c001c7308 */ /* 0x000f220000000800 */
[----:B-1----:R-:W-:Y:S01]  /*3230*/  @!P2 FMUL R24, R24, R24 ;  /* 0x000000181818a220 */ /* 0x002fe20000400000 */
[----:B------:R-:W-:-:S06]  /*3240*/  FSETP.GEU.AND P2, PT, R33, -126, PT ;  /* 0xc2fc00002100780b */ /* 0x000fcc0003f4e000 */
[----:B------:R-:W1:Y:S01]  /*3250*/  MUFU.EX2 R32, R32 ;  /* 0x0000002000207308 */ /* 0x000e620000000800 */
[----:B---3--:R-:W-:Y:S01]  /*3260*/  @!P3 FMUL R25, R25, R25 ;  /* 0x000000191919b220 */ /* 0x008fe20000400000 */
[----:B------:R-:W-:Y:S02]  /*3270*/  FSETP.GEU.AND P3, PT, R36, -126, PT ;  /* 0xc2fc00002400780b */ /* 0x000fe40003f6e000 */
[----:B--2---:R-:W-:-:S03]  /*3280*/  FMNMX R6, R6, R13, !PT ;  /* 0x0000000d06067209 */ /* 0x004fc60007800000 */
[----:B------:R-:W-:Y:S01]  /*3290*/  @!P2 FMUL R33, R33, 0.5 ;  /* 0x3f0000002121a820 */ /* 0x000fe20000400000 */
[----:B------:R-:W2:Y:S01]  /*32a0*/  MUFU.EX2 R29, R29 ;  /* 0x0000001d001d7308 */ /* 0x000ea20000000800 */
[----:B----4-:R-:W-:Y:S01]  /*32b0*/  @!P4 FMUL R28, R28, R28 ;  /* 0x0000001c1c1cc220 */ /* 0x010fe20000400000 */
[----:B------:R-:W-:Y:S01]  /*32c0*/  FSETP.GEU.AND P4, PT, R37, -126, PT ;  /* 0xc2fc00002500780b */ /* 0x000fe20003f8e000 */
[----:B------:R-:W3:Y:S04]  /*32d0*/  SHFL.BFLY PT, R21, R6, 0x2, 0x1f ;  /* 0x0c401f0006157f89 */ /* 0x000ee800000e0000 */
[----:B------:R-:W-:Y:S01]  /*32e0*/  @!P3 FMUL R36, R36, 0.5 ;  /* 0x3f0000002424b820 */ /* 0x000fe20000400000 */
[----:B------:R-:W4:Y:S01]  /*32f0*/  MUFU.EX2 R33, R33 ;  /* 0x0000002100217308 */ /* 0x000f220000000800 */
        /* <DEDUP_REMOVED lines=8> */
[----:B----4-:R-:W-:Y:S01]  /*3380*/  @!P2 FMUL R33, R33, R33 ;  /* 0x000000212121a220 */ /* 0x010fe20000400000 */
[----:B------:R-:W-:Y:S02]  /*3390*/  FSETP.GEU.AND P2, PT, R44, -126, PT ;  /* 0xc2fc00002c00780b */ /* 0x000fe40003f4e000 */
[----:B---3--:R-:W-:-:S03]  /*33a0*/  FMNMX R6, R6, R21, !PT ;  /* 0x0000001506067209 */ /* 0x008fc60007800000 */
        /* <DEDUP_REMOVED lines=11> */
[----:B------:R-:W-:-:S03]  /*3460*/  FSETP.GEU.AND P5, PT, R49, -126, PT ;  /* 0xc2fc00003100780b */ /* 0x000fc60003fae000 */
[----:B------:R-:W-:Y:S02]  /*3470*/  FADD R9, R25, R12 ;  /* 0x0000000c19097221 */ /* 0x000fe40000000000 */
[----:B------:R-:W-:Y:S01]  /*3480*/  @!P4 FMUL R48, R48, 0.5 ;  /* 0x3f0000003030c820 */ /* 0x000fe20000400000 */
[----:B------:R-:W3:Y:S01]  /*3490*/  MUFU.EX2 R14, R45 ;  /* 0x0000002d000e7308 */ /* 0x000ee20000000800 */
[----:B-1----:R-:W-:Y:S01]  /*34a0*/  @!P6 FMUL R13, R13, R13 ;  /* 0x0000000d0d0de220 */ /* 0x002fe20000400000 */
[----:B------:R-:W-:-:S04]  /*34b0*/  FSETP.NEU.AND P6, PT, R6, -INF , PT ;  /* 0xff8000000600780b */ /* 0x000fc80003fcd000 */
[----:B------:R-:W-:Y:S01]  /*34c0*/  FSEL R22, R6, RZ, P6 ;  /* 0x000000ff06167208 */ /* 0x000fe20003000000 */
[----:B------:R-:W-:Y:S01]  /*34d0*/  @!P5 FMUL R49, R49, 0.5 ;  /* 0x3f0000003131d820 */ /* 0x000fe20000400000 */
[----:B------:R1:W4:Y:S01]  /*34e0*/  MUFU.EX2 R21, R48 ;  /* 0x0000003000157308 */ /* 0x0003220000000800 */
[----:B------:R-:W-:Y:S01]  /*34f0*/  FSETP.GEU.AND P6, PT, R52, -126, PT ;  /* 0xc2fc00003400780b */ /* 0x000fe20003fce000 */
[----:B--2---:R-:W-:Y:S01]  /*3500*/  @!P2 FMUL R15, R15, R15 ;  /* 0x0000000f0f0fa220 */ /* 0x004fe20000400000 */
[C---:B------:R-:W-:Y:S01]  /*3510*/  FMUL R40, R22.reuse, UR11 ;  /* 0x0000000b16287c20 */ /* 0x040fe20008400000 */
[----:B------:R-:W-:Y:S01]  /*3520*/  FSETP.GEU.AND P2, PT, R53, -126, PT ;  /* 0xc2fc00003500780b */ /* 0x000fe20003f4e000 */
[----:B------:R-:W-:Y:S02]  /*3530*/  FADD R22, -R22, R11 ;  /* 0x0000000b16167221 */ /* 0x000fe40000000100 */
[--C-:B------:R-:W-:Y:S01]  /*3540*/  FFMA R26, R26, UR11, -R40.reuse ;  /* 0x0000000b1a1a7c23 */ /* 0x100fe20008000828 */
[----:B------:R-:W2:Y:S01]  /*3550*/  MUFU.EX2 R10, R49 ;  /* 0x00000031000a7308 */ /* 0x000ea20000000800 */
[----:B---3--:R-:W-:Y:S01]  /*3560*/  @!P3 FMUL R14, R14, R14 ;  /* 0x0000000e0e0eb220 */ /* 0x008fe20000400000 */
[--C-:B------:R-:W-:Y:S01]  /*3570*/  FFMA R27, R27, UR11, -R40.reuse ;  /* 0x0000000b1b1b7c23 */ /* 0x100fe20008000828 */
[--C-:B------:R-:W-:Y:S01]  /*3580*/  FFMA R30, R30, UR11, -R40.reuse ;  /* 0x0000000b1e1e7c23 */ /* 0x100fe20008000828 */
[----:B------:R-:W-:Y:S01]  /*3590*/  FSETP.GEU.AND P3, PT, R26, -126, PT ;  /* 0xc2fc00001a00780b */ /* 0x000fe20003f6e000 */
[--C-:B------:R-:W-:Y:S01]  /*35a0*/  FFMA R45, R31, UR11, -R40.reuse ;  /* 0x0000000b1f2d7c23 */ /* 0x100fe20008000828 */
[----:B------:R-:W-:Y:S01]  /*35b0*/  @!P6 FMUL R52, R52, 0.5 ;  /* 0x3f0000003434e820 */ /* 0x000fe20000400000 */
[--C-:B-1----:R-:W-:Y:S01]  /*35c0*/  FFMA R48, R34, UR11, -R40.reuse ;  /* 0x0000000b22307c23 */ /* 0x102fe20008000828 */
[--C-:B------:R-:W-:Y:S01]  /*35d0*/  FFMA R35, R35, UR11, -R40.reuse ;  /* 0x0000000b23237c23 */ /* 0x100fe20008000828 */
[----:B------:R-:W-:Y:S01]  /*35e0*/  @!P2 FMUL R53, R53, 0.5 ;  /* 0x3f0000003535a820 */ /* 0x000fe20000400000 */
[----:B----4-:R-:W-:Y:S01]  /*35f0*/  @!P4 FMUL R21, R21, R21 ;  /* 0x000000151515c220 */ /* 0x010fe20000400000 */
[----:B------:R-:W-:Y:S01]  /*3600*/  FSETP.GEU.AND P4, PT, R27, -126, PT ;  /* 0xc2fc00001b00780b */ /* 0x000fe20003f8e000 */
[----:B------:R1:W3:Y:S01]  /*3610*/  MUFU.EX2 R41, R52 ;  /* 0x0000003400297308 */ /* 0x0002e20000000800 */
[--C-:B------:R-:W-:Y:S01]  /*3620*/  FFMA R38, R38, UR11, -R40.reuse ;  /* 0x0000000b26267c23 */ /* 0x100fe20008000828 */
[--C-:B------:R-:W-:Y:S01]  /*3630*/  FFMA R39, R39, UR11, -R40.reuse ;  /* 0x0000000b27277c23 */ /* 0x100fe20008000828 */
[--C-:B------:R-:W-:Y:S01]  /*3640*/  FFMA R42, R42, UR11, -R40.reuse ;  /* 0x0000000b2a2a7c23 */ /* 0x100fe20008000828 */
[--C-:B------:R-:W-:Y:S01]  /*3650*/  FFMA R51, R51, UR11, -R40.reuse ;  /* 0x0000000b33337c23 */ /* 0x100fe20008000828 */
[----:B------:R-:W-:Y:S01]  /*3660*/  @!P3 FMUL R26, R26, 0.5 ;  /* 0x3f0000001a1ab820 */ /* 0x000fe20000400000 */
[----:B--2---:R-:W-:Y:S01]  /*3670*/  @!P5 FMUL R10, R10, R10 ;  /* 0x0000000a0a0ad220 */ /* 0x004fe20000400000 */
[----:B------:R-:W-:Y:S01]  /*3680*/  FSETP.GEU.AND P5, PT, R30, -126, PT ;  /* 0xc2fc00001e00780b */ /* 0x000fe20003fae000 */
[----:B------:R-:W2:Y:S01]  /*3690*/  MUFU.EX2 R20, R53 ;  /* 0x0000003500147308 */ /* 0x000ea20000000800 */
[--C-:B------:R-:W-:Y:S01]  /*36a0*/  FFMA R50, R50, UR11, -R40.reuse ;  /* 0x0000000b32327c23 */ /* 0x100fe20008000828 */
[--C-:B------:R-:W-:Y:S01]  /*36b0*/  FFMA R54, R54, UR11, -R40.reuse ;  /* 0x0000000b36367c23 */ /* 0x100fe20008000828 */
[----:B------:R-:W-:Y:S01]  /*36c0*/  FFMA R55, R55, UR11, -R40 ;  /* 0x0000000b37377c23 */ /* 0x000fe20008000828 */
[----:B------:R-:W-:Y:S01]  /*36d0*/  @!P4 FMUL R27, R27, 0.5 ;  /* 0x3f0000001b1bc820 */ /* 0x000fe20000400000 */
[----:B-1----:R-:W-:Y:S01]  /*36e0*/  FMUL R52, R22, UR11 ;  /* 0x0000000b16347c20 */ /* 0x002fe20008400000 */
[----:B------:R-:W-:Y:S01]  /*36f0*/  FADD R22, R33, R10 ;  /* 0x0000000a21167221 */ /* 0x000fe20000000000 */
[----:B------:R-:W-:Y:S01]  /*3700*/  FADD R11, R29, R14 ;  /* 0x0000000e1d0b7221 */ /* 0x000fe20000000000 */
[----:B------:R1:W4:Y:S01]  /*3710*/  MUFU.EX2 R44, R26 ;  /* 0x0000001a002c7308 */ /* 0x0003220000000800 */
[----:B---3--:R-:W-:Y:S01]  /*3720*/  @!P6 FMUL R41, R41, R41 ;  /* 0x000000292929e220 */ /* 0x008fe20000400000 */
[----:B------:R-:W-:-:S02]  /*3730*/  FSETP.GEU.AND P6, PT, R45, -126, PT ;  /* 0xc2fc00002d00780b */ /* 0x000fc40003fce000 */
[----:B------:R-:W-:-:S04]  /*3740*/  @!P5 FMUL R30, R30, 0.5 ;  /* 0x3f0000001e1ed820 */ /* 0x000fc80000400000 */
[----:B------:R3:W5:Y:S01]  /*3750*/  MUFU.EX2 R31, R27 ;  /* 0x0000001b001f7308 */ /* 0x0007620000000800 */
[----:B--2---:R-:W-:Y:S01]  /*3760*/  @!P2 FMUL R20, R20, R20 ;  /* 0x000000141414a220 */ /* 0x004fe20000400000 */
[----:B------:R-:W-:Y:S01]  /*3770*/  FSETP.GEU.AND P2, PT, R48, -126, PT ;  /* 0xc2fc00003000780b */ /* 0x000fe20003f4e000 */
[----:B-1----:R-:W-:-:S04]  /*3780*/  FFMA R26, R43, UR11, -R40 ;  /* 0x0000000b2b1a7c23 */ /* 0x002fc80008000828 */
[----:B------:R-:W-:Y:S01]  /*3790*/  @!P6 FMUL R45, R45, 0.5 ;  /* 0x3f0000002d2de820 */ /* 0x000fe20000400000 */
[----:B------:R1:W2:Y:S01]  /*37a0*/  MUFU.EX2 R34, R30 ;  /* 0x0000001e00227308 */ /* 0x0002a20000000800 */
[----:B----4-:R-:W-:Y:S01]  /*37b0*/  @!P3 FMUL R44, R44, R44 ;  /* 0x0000002c2c2cb220 */ /* 0x010fe20000400000 */
[----:B------:R-:W-:Y:S01]  /*37c0*/  FSETP.GEU.AND P3, PT, R35, -126, PT ;  /* 0xc2fc00002300780b */ /* 0x000fe20003f6e000 */
[----:B---3--:R-:W-:-:S04]  /*37d0*/  FFMA R27, R46, UR11, -R40 ;  /* 0x0000000b2e1b7c23 */ /* 0x008fc80008000828 */
[----:B------:R-:W-:Y:S01]  /*37e0*/  @!P2 FMUL R48, R48, 0.5 ;  /* 0x3f0000003030a820 */ /* 0x000fe20000400000 */
[----:B------:R-:W3:Y:S01]  /*37f0*/  MUFU.EX2 R45, R45 ;  /* 0x0000002d002d7308 */ /* 0x000ee20000000800 */
[----:B-----5:R-:W-:Y:S01]  /*3800*/  @!P4 FMUL R31, R31, R31 ;  /* 0x0000001f1f1fc220 */ /* 0x020fe20000400000 */
[----:B------:R-:W-:Y:S01]  /*3810*/  FSETP.GEU.AND P4, PT, R38, -126, PT ;  /* 0xc2fc00002600780b */ /* 0x000fe20003f8e000 */
[----:B-1----:R-:W-:-:S04]  /*3820*/  FFMA R30, R47, UR11, -R40 ;  /* 0x0000000b2f1e7c23 */ /* 0x002fc80008000828 */
        /* <DEDUP_REMOVED lines=21> */
[----:B------:R3:W4:Y:S01]  /*3980*/  MUFU.EX2 R46, R26 ;  /* 0x0000001a002e7308 */ /* 0x0007220000000800 */
[----:B-1----:R-:W-:Y:S01]  /*3990*/  @!P5 FMUL R39, R39, R39 ;  /* 0x000000272727d220 */ /* 0x002fe20000400000 */
[----:B------:R-:W-:-:S05]  /*39a0*/  FSETP.GEU.AND P5, PT, R51, -126, PT ;  /* 0xc2fc00003300780b */ /* 0x000fca0003fae000 */
[----:B------:R-:W-:Y:S01]  /*39b0*/  @!P4 FMUL R30, R30, 0.5 ;  /* 0x3f0000001e1ec820 */ /* 0x000fe20000400000 */
[----:B------:R1:W5:Y:S01]  /*39c0*/  MUFU.EX2 R47, R27 ;  /* 0x0000001b002f7308 */ /* 0x0003620000000800 */
[----:B--2---:R-:W-:Y:S01]  /*39d0*/  @!P6 FMUL R43, R43, R43 ;  /* 0x0000002b2b2be220 */ /* 0x004fe20000400000 */
[----:B------:R-:W-:Y:S01]  /*39e0*/  FSETP.GEU.AND P6, PT, R50, -126, PT ;  /* 0xc2fc00003200780b */ /* 0x000fe20003fce000 */
[----:B---3--:R-:W-:-:S04]  /*39f0*/  FADD R26, R37, R20 ;  /* 0x00000014251a7221 */ /* 0x008fc80000000000 */
[----:B------:R-:W-:Y:S01]  /*3a00*/  @!P5 FMUL R51, R51, 0.5 ;  /* 0x3f0000003333d820 */ /* 0x000fe20000400000 */
[----:B------:R2:W3:Y:S01]  /*3a10*/  MUFU.EX2 R42, R30 ;  /* 0x0000001e002a7308 */ /* 0x0004e20000000800 */
[----:B----4-:R-:W-:Y:S01]  /*3a20*/  @!P2 FMUL R46, R46, R46 ;  /* 0x0000002e2e2ea220 */ /* 0x010fe20000400000 */
[----:B------:R-:W-:Y:S01]  /*3a30*/  FSETP.GEU.AND P2, PT, R54, -126, PT ;  /* 0xc2fc00003600780b */ /* 0x000fe20003f4e000 */
[----:B-1----:R-:W-:Y:S01]  /*3a40*/  FADD R27, R9, R22 ;  /* 0x00000016091b7221 */ /* 0x002fe20000000000 */
[----:B------:R-:W-:Y:S01]  /*3a50*/  FADD R9, R24, R13 ;  /* 0x0000000d18097221 */ /* 0x000fe20000000000 */
[----:B------:R-:W-:Y:S01]  /*3a60*/  FADD R22, R32, R21 ;  /* 0x0000001520167221 */ /* 0x000fe20000000000 */
[----:B------:R-:W-:Y:S01]  /*3a70*/  FADD R53, R31, R46 ;  /* 0x0000002e1f357221 */ /* 0x000fe20000000000 */
[----:B------:R-:W-:Y:S01]  /*3a80*/  @!P6 FMUL R50, R50, 0.5 ;  /* 0x3f0000003232e820 */ /* 0x000fe20000400000 */
[----:B------:R-:W1:Y:S01]  /*3a90*/  MUFU.EX2 R40, R51 ;  /* 0x0000003300287308 */ /* 0x000e620000000800 */
[----:B-----5:R-:W-:Y:S01]  /*3aa0*/  @!P3 FMUL R47, R47, R47 ;  /* 0x0000002f2f2fb220 */ /* 0x020fe20000400000 */
[----:B------:R-:W-:Y:S01]  /*3ab0*/  FSETP.GEU.AND P3, PT, R55, -126, PT ;  /* 0xc2fc00003700780b */ /* 0x000fe20003f6e000 */
[----:B--2---:R-:W-:Y:S01]  /*3ac0*/  FADD R30, R11, R26 ;  /* 0x0000001a0b1e7221 */ /* 0x004fe20000000000 */
[----:B------:R-:W-:Y:S01]  /*3ad0*/  FADD R11, R28, R15 ;  /* 0x0000000f1c0b7221 */ /* 0x000fe20000000000 */
[----:B------:R-:W-:Y:S01]  /*3ae0*/  FADD R26, R36, R41 ;  /* 0x00000029241a7221 */ /* 0x000fe20000000000 */
[----:B------:R-:W-:Y:S01]  /*3af0*/  FADD R9, R9, R22 ;  /* 0x0000001609097221 */ /* 0x000fe20000000000 */
[----:B------:R-:W-:Y:S01]  /*3b00*/  @!P2 FMUL R54, R54, 0.5 ;  /* 0x3f0000003636a820 */ /* 0x000fe20000400000 */
[----:B------:R-:W2:Y:S01]  /*3b10*/  MUFU.EX2 R49, R50 ;  /* 0x0000003200317308 */ /* 0x000ea20000000800 */
[----:B---3--:R-:W-:Y:S01]  /*3b20*/  @!P4 FMUL R42, R42, R42 ;  /* 0x0000002a2a2ac220 */ /* 0x008fe20000400000 */
[----:B------:R-:W-:Y:S01]  /*3b30*/  FSETP.GEU.AND P4, PT, R0, -126, PT ;  /* 0xc2fc00000000780b */ /* 0x000fe20003f8e000 */
[----:B------:R-:W-:Y:S01]  /*3b40*/  FADD R26, R11, R26 ;  /* 0x0000001a0b1a7221 */ /* 0x000fe20000000000 */
[----:B------:R-:W-:Y:S01]  /*3b50*/  FADD R11, R44, R43 ;  /* 0x0000002b2c0b7221 */ /* 0x000fe20000000000 */
[----:B------:R-:W-:Y:S01]  /*3b60*/  FADD R22, R34, R47 ;  /* 0x0000002f22167221 */ /* 0x000fe20000000000 */
[----:B------:R-:W-:Y:S01]  /*3b70*/  FADD R30, R27, R30 ;  /* 0x0000001e1b1e7221 */ /* 0x000fe20000000000 */
[----:B------:R-:W-:Y:S01]  /*3b80*/  @!P3 FMUL R55, R55, 0.5 ;  /* 0x3f0000003737b820 */ /* 0x000fe20000400000 */
[----:B------:R3:W4:Y:S01]  /*3b90*/  MUFU.EX2 R51, R54 ;  /* 0x0000003600337308 */ /* 0x0007220000000800 */
[----:B-1----:R-:W-:Y:S01]  /*3ba0*/  @!P5 FMUL R40, R40, R40 ;  /* 0x000000282828d220 */ /* 0x002fe20000400000 */
[----:B------:R-:W-:Y:S01]  /*3bb0*/  FSETP.GEU.AND P5, PT, R52, -126, PT ;  /* 0xc2fc00003400780b */ /* 0x000fe20003fae000 */
[----:B------:R-:W-:Y:S01]  /*3bc0*/  FADD R9, R9, R26 ;  /* 0x0000001a09097221 */ /* 0x000fe20000000000 */
[----:B------:R-:W-:-:S02]  /*3bd0*/  F2FP.F16.F32.PACK_AB R24, R25, R24 ;  /* 0x000000181918723e */ /* 0x000fc400000000ff */
[----:B------:R-:W-:Y:S01]  /*3be0*/  F2FP.F16.F32.PACK_AB R26, R29, R28 ;  /* 0x0000001c1d1a723e */ /* 0x000fe200000000ff */
[----:B------:R-:W-:Y:S01]  /*3bf0*/  @!P4 FMUL R0, R0, 0.5 ;  /* 0x3f0000000000c820 */ /* 0x000fe20000400000 */
[----:B------:R1:W5:Y:S01]  /*3c00*/  MUFU.EX2 R50, R55 ;  /* 0x0000003700327308 */ /* 0x0003620000000800 */
[----:B---3--:R-:W-:Y:S01]  /*3c10*/  FADD R54, R35, R40 ;  /* 0x0000002823367221 */ /* 0x008fe20000000000 */
[----:B--2---:R-:W-:Y:S01]  /*3c20*/  @!P6 FMUL R49, R49, R49 ;  /* 0x000000313131e220 */ /* 0x004fe20000400000 */
[----:B------:R-:W-:Y:S01]  /*3c30*/  FADD R9, R9, R30 ;  /* 0x0000001e09097221 */ /* 0x000fe20000000000 */
[----:B------:R-:W-:Y:S01]  /*3c40*/  F2FP.F16.F32.PACK_AB R25, R31, R44 ;  /* 0x0000002c1f19723e */ /* 0x000fe200000000ff */
[----:B------:R-:W-:Y:S01]  /*3c50*/  FADD R67, R53, R54 ;  /* 0x0000003635437221 */ /* 0x000fe20000000000 */
[----:B------:R-:W-:Y:S01]  /*3c60*/  FADD R53, R45, R42 ;  /* 0x0000002a2d357221 */ /* 0x000fe20000000000 */
[----:B------:R-:W-:Y:S01]  /*3c70*/  @!P5 FMUL R52, R52, 0.5 ;  /* 0x3f0000003434d820 */ /* 0x000fe20000400000 */
[----:B------:R-:W2:Y:S01]  /*3c80*/  MUFU.EX2 R0, R0 ;  /* 0x0000000000007308 */ /* 0x000ea20000000800 */
[----:B----4-:R-:W-:Y:S01]  /*3c90*/  @!P2 FMUL R51, R51, R51 ;  /* 0x000000333333a220 */ /* 0x010fe20000400000 */
[----:B------:R-:W-:Y:S01]  /*3ca0*/  FADD R54, R48, R49 ;  /* 0x0000003130367221 */ /* 0x000fe20000000000 */
[----:B------:R-:W-:-:S02]  /*3cb0*/  F2FP.F16.F32.PACK_AB R27, R45, R34 ;  /* 0x000000222d1b723e */ /* 0x000fc400000000ff */
[----:B-1----:R-:W-:Y:S01]  /*3cc0*/  FADD R55, R38, R51 ;  /* 0x0000003326377221 */ /* 0x002fe20000000000 */
[----:B------:R-:W-:Y:S01]  /*3cd0*/  FADD R11, R11, R54 ;  /* 0x000000360b0b7221 */ /* 0x000fe20000000000 */
[----:B------:R-:W-:Y:S01]  /*3ce0*/  F2FP.F16.F32.PACK_AB R28, R33, R32 ;  /* 0x00000020211c723e */ /* 0x000fe200000000ff */
[----:B------:R-:W1:Y:S01]  /*3cf0*/  MUFU.EX2 R52, R52 ;  /* 0x0000003400347308 */ /* 0x000e620000000800 */
[----:B-----5:R-:W-:Y:S01]  /*3d00*/  @!P3 FMUL R50, R50, R50 ;  /* 0x000000323232b220 */ /* 0x020fe20000400000 */
[----:B------:R-:W-:Y:S01]  /*3d10*/  FADD R22, R22, R55 ;  /* 0x0000003716167221 */ /* 0x000fe20000000000 */
[----:B------:R-:W-:Y:S02]  /*3d20*/  F2FP.F16.F32.PACK_AB R29, R35, R48 ;  /* 0x00000030231d723e */ /* 0x000fe400000000ff */
[----:B------:R-:W-:Y:S01]  /*3d30*/  FADD R68, R39, R50 ;  /* 0x0000003227447221 */ /* 0x000fe20000000000 */
[----:B------:R-:W-:Y:S01]  /*3d40*/  FADD R11, R11, R22 ;  /* 0x000000160b0b7221 */ /* 0x000fe20000000000 */
[----:B------:R-:W-:-:S02]  /*3d50*/  F2FP.F16.F32.PACK_AB R30, R37, R36 ;  /* 0x00000024251e723e */ /* 0x000fc400000000ff */
[----:B------:R-:W-:Y:S01]  /*3d60*/  FADD R68, R53, R68 ;  /* 0x0000004435447221 */ /* 0x000fe20000000000 */
[----:B------:R-:W-:Y:S01]  /*3d70*/  SHF.L.U32 R53, R69, 0x1f, RZ ;  /* 0x0000001f45357819 */ /* 0x000fe200000006ff */
[----:B--2---:R-:W-:Y:S01]  /*3d80*/  @!P4 FMUL R0, R0, R0 ;  /* 0x000000000000c220 */ /* 0x004fe20000400000 */
[----:B------:R-:W-:Y:S01]  /*3d90*/  F2FP.F16.F32.PACK_AB R31, R39, R38 ;  /* 0x00000026271f723e */ /* 0x000fe200000000ff */
[----:B------:R-:W-:Y:S01]  /*3da0*/  FADD R68, R67, R68 ;  /* 0x0000004443447221 */ /* 0x000fe20000000000 */
[----:B------:R2:W3:Y:S01]  /*3db0*/  SYNCS.PHASECHK.TRANS64.TRYWAIT P2, [UR6+0x4a00], R53 ;  /* 0x004a0035ff0075a7 */ /* 0x0004e20008040146 */
[----:B------:R-:W-:Y:S01]  /*3dc0*/  FFMA R3, R0, R3, R9 ;  /* 0x0000000300037223 */ /* 0x000fe20000000009 */
[----:B------:R-:W-:Y:S01]  /*3dd0*/  FMUL R56, R56, R0 ;  /* 0x0000000038387220 */ /* 0x000fe20000400000 */
[----:B------:R-:W-:Y:S01]  /*3de0*/  FADD R11, R11, R68 ;  /* 0x000000440b0b7221 */ /* 0x000fe20000000000 */
[----:B-1----:R-:W-:Y:S01]  /*3df0*/  @!P5 FMUL R52, R52, R52 ;  /* 0x000000343434d220 */ /* 0x002fe20000400000 */
[-C--:B------:R-:W-:Y:S01]  /*3e00*/  FMUL R57, R57, R0.reuse ;  /* 0x0000000039397220 */ /* 0x080fe20000400000 */
[-C--:B------:R-:W-:Y:S01]  /*3e10*/  FMUL R60, R60, R0.reuse ;  /* 0x000000003c3c7220 */ /* 0x080fe20000400000 */
[----:B------:R-:W-:Y:S01]  /*3e20*/  FMUL R61, R61, R0 ;  /* 0x000000003d3d7220 */ /* 0x000fe20000400000 */
[----:B------:R-:W-:Y:S01]  /*3e30*/  FFMA R5, R52, R5, R11 ;  /* 0x0000000534057223 */ /* 0x000fe2000000000b */
[-C--:B------:R-:W-:Y:S01]  /*3e40*/  FMUL R58, R58, R52.reuse ;  /* 0x000000343a3a7220 */ /* 0x080fe20000400000 */
[-C--:B------:R-:W-:Y:S01]  /*3e50*/  FMUL R59, R59, R52.reuse ;  /* 0x000000343b3b7220 */ /* 0x080fe20000400000 */
[-C--:B------:R-:W-:Y:S01]  /*3e60*/  FMUL R62, R62, R52.reuse ;  /* 0x000000343e3e7220 */ /* 0x080fe20000400000 */
[----:B------:R-:W-:Y:S01]  /*3e70*/  FMUL R63, R63, R52 ;  /* 0x000000343f3f7220 */ /* 0x000fe20000400000 */
[----:B------:R-:W-:-:S02]  /*3e80*/  F2FP.F16.F32.PACK_AB R32, R12, R13 ;  /* 0x0000000d0c20723e */ /* 0x000fc400000000ff */
[----:B------:R-:W-:Y:S02]  /*3e90*/  F2FP.F16.F32.PACK_AB R33, R46, R43 ;  /* 0x0000002b2e21723e */ /* 0x000fe400000000ff */
[----:B------:R-:W-:Y:S02]  /*3ea0*/  F2FP.F16.F32.PACK_AB R34, R14, R15 ;  /* 0x0000000f0e22723e */ /* 0x000fe400000000ff */
[----:B------:R-:W-:Y:S02]  /*3eb0*/  F2FP.F16.F32.PACK_AB R35, R42, R47 ;  /* 0x0000002f2a23723e */ /* 0x000fe400000000ff */
[----:B------:R-:W-:Y:S02]  /*3ec0*/  F2FP.F16.F32.PACK_AB R36, R10, R21 ;  /* 0x000000150a24723e */ /* 0x000fe400000000ff */
[----:B------:R-:W-:Y:S02]  /*3ed0*/  F2FP.F16.F32.PACK_AB R37, R40, R49 ;  /* 0x000000312825723e */ /* 0x000fe400000000ff */
[----:B------:R-:W-:Y:S01]  /*3ee0*/  F2FP.F16.F32.PACK_AB R38, R20, R41 ;  /* 0x000000291426723e */ /* 0x000fe200000000ff */
[----:B--2---:R-:W-:Y:S06]  /*3ef0*/  @!P0 BRA `(.L_x_29) ;  /* 0x0000000000048947 */ /* 0x004fec0003800000 */
[----:B------:R-:W-:Y:S01]  /*3f00*/  BPT.TRAP 0x1 ;  /* 0x000000040000795c */ /* 0x000fe20000300000 */
.L_x_29:
[----:B---3--:R-:W-:Y:S05]  /*3f10*/  @P2 BRA `(.L_x_30) ;  /* 0x0000000000082947 */ /* 0x008fea0003800000 */
[----:B------:R-:W1:Y:S02]  /*3f20*/  SYNCS.PHASECHK.TRANS64.TRYWAIT P2, [UR6+0x4a00], R53 ;  /* 0x004a0035ff0075a7 */ /* 0x000e640008040146 */
[----:B-1----:R-:W-:Y:S05]  /*3f30*/  @!P2 BRA `(.L_x_31) ;  /* 0x000000480070a947 */ /* 0x002fea0003800000 */
.L_x_30:
[----:B------:R-:W-:Y:S01]  /*3f40*/  ULEA UR10, UR41, UR47, 0x7 ;  /* 0x0000002f290a7291 */ /* 0x000fe2000f8e383f */
[----:B------:R-:W-:Y:S01]  /*3f50*/  WARPGROUP.ARRIVE ;  /* 0x00000000000079c5 */ /* 0x000fe20000000000 */
[----:B------:R-:W-:Y:S01]  /*3f60*/  UMOV UR7, 0xc0000010 ;  /* 0xc000001000077882 */ /* 0x000fe20000000000 */
[----:B------:R-:W-:-:S04]  /*3f70*/  F2FP.F16.F32.PACK_AB R39, R50, R51 ;  /* 0x000000333227723e */ /* 0x000fc800000000ff */
[----:B------:R-:W-:Y:S02]  /*3f80*/  UMOV UR6, UR10 ;  /* 0x0000000a00067c82 */ /* 0x000fe40008000000 */
        /* <DEDUP_REMOVED lines=19> */
.L_x_32:
[----:B------:R-:W-:-:S04]  /*40c0*/  ULEA UR6, UR8, UR46, 0x3 ;  /* 0x0000002e08067291 */ /* 0x000fc8000f8e183f */
[----:B------:R-:W-:-:S04]  /*40d0*/  UIADD3 UR6, UR6, 0x4a28, URZ ;  /* 0x00004a2806067890 */ /* 0x000fc8000fffe03f */
[----:B------:R-:W-:-:S09]  /*40e0*/  UPRMT UR6, URZ, 0x654, UR6 ;  /* 0x000006543f067896 */ /* 0x000fd20008000006 */
[----:B------:R-:W-:Y:S01]  /*40f0*/  SYNCS.ARRIVE.TRANS64.RED.A1T0 RZ, [UR6], RZ ;  /* 0x000000ffffff79a7 */ /* 0x000fe20008100406 */
[----:B------:R-:W-:Y:S05]  /*4100*/  @P1 BRA `(.L_x_33) ;  /* 0x0000000000041947 */ /* 0x000fea0003800000 */
[----:B------:R-:W-:Y:S01]  /*4110*/  BPT.TRAP 0x1 ;  /* 0x000000040000795c */ /* 0x000fe20000300000 */
.L_x_33:
[----:B------:R-:W-:-:S04]  /*4120*/  UIADD3 UR8, UR8, 0x1, URZ ;  /* 0x0000000108087890 */ /* 0x000fc8000fffe03f */
[----:B------:R-:W-:-:S04]  /*4130*/  UISETP.NE.AND UP0, UPT, UR8, 0x5, UPT ;  /* 0x000000050800788c */ /* 0x000fc8000bf05270 */
[----:B------:R-:W-:Y:S01]  /*4140*/  USEL UR8, UR8, URZ, UP0 ;  /* 0x0000003f08087287 */ /* 0x000fe20008000000 */
[----:B------:R-:W-:Y:S11]  /*4150*/  @!P0 BRA `(.L_x_34) ;  /* 0x0000000000048947 */ /* 0x000ff60003800000 */
[----:B------:R-:W-:Y:S01]  /*4160*/  BPT.TRAP 0x1 ;  /* 0x000000040000795c */ /* 0x000fe20000300000 */
.L_x_34:
[----:B------:R-:W-:-:S04]  /*4170*/  ULEA UR6, UR8, UR46, 0x3 ;  /* 0x0000002e08067291 */ /* 0x000fc8000f8e183f */
[----:B------:R-:W-:-:S04]  /*4180*/  UIADD3 UR6, UR6, 0x4a28, URZ ;  /* 0x00004a2806067890 */ /* 0x000fc8000fffe03f */
[----:B------:R-:W-:-:S09]  /*4190*/  UPRMT UR6, URZ, 0x654, UR6 ;  /* 0x000006543f067896 */ /* 0x000fd20008000006 */
[----:B------:R-:W-:Y:S01]  /*41a0*/  SYNCS.ARRIVE.TRANS64.RED.A1T0 RZ, [UR6], RZ ;  /* 0x000000ffffff79a7 */ /* 0x000fe20008100406 */
[----:B------:R-:W-:Y:S05]  /*41b0*/  @P1 BRA `(.L_x_35) ;  /* 0x0000000000041947 */ /* 0x000fea0003800000 */
[----:B------:R-:W-:Y:S01]  /*41c0*/  BPT.TRAP 0x1 ;  /* 0x000000040000795c */ /* 0x000fe20000300000 */
.L_x_35:
[----:B------:R-:W-:Y:S01]  /*41d0*/  UIADD3 UR41, UR41, 0x1, URZ ;  /* 0x0000000129297890 */ /* 0x000fe2000fffe03f */
[C---:B------:R-:W-:Y:S01]  /*41e0*/  ISETP.GT.AND P2, PT, R8.reuse, 0x1, PT ;  /* 0x000000010800780c */ /* 0x040fe20003f44270 */
[----:B------:R-:W-:Y:S01]  /*41f0*/  UIADD3 UR8, UR8, 0x1, URZ ;  /* 0x0000000108087890 */ /* 0x000fe2000fffe03f */
[----:B------:R-:W-:Y:S01]  /*4200*/  VIADD R7, R7, 0x40 ;  /* 0x0000004007077836 */ /* 0x000fe20000000000 */
[----:B------:R-:W-:Y:S01]  /*4210*/  UISETP.NE.AND UP1, UPT, UR41, 0x5, UPT ;  /* 0x000000052900788c */ /* 0x000fe2000bf25270 */
[----:B-1----:R-:W-:Y:S01]  /*4220*/  VIADD R0, R8, 0xffffffff ;  /* 0xffffffff08007836 */ /* 0x002fe20000000000 */
[----:B------:R-:W-:Y:S01]  /*4230*/  UISETP.NE.AND UP0, UPT, UR8, 0x5, UPT ;  /* 0x000000050800788c */ /* 0x000fe2000bf05270 */
[----:B------:R-:W-:Y:S01]  /*4240*/  IMAD.MOV.U32 R9, RZ, RZ, R4 ;  /* 0x000000ffff097224 */ /* 0x000fe200078e0004 */
[----:B------:R-:W-:Y:S01]  /*4250*/  USEL UR6, URZ, 0x1, UP1 ;  /* 0x000000013f067887 */ /* 0x000fe20008800000 */
[----:B------:R-:W-:Y:S01]  /*4260*/  IMAD.MOV.U32 R11, RZ, RZ, R6 ;  /* 0x000000ffff0b7224 */ /* 0x000fe200078e0006 */
[----:B------:R-:W-:-:S02]  /*4270*/  USEL UR8, UR8, URZ, UP0 ;  /* 0x0000003f08087287 */ /* 0x000fc40008000000 */
[----:B------:R-:W-:Y:S02]  /*4280*/  USEL UR41, UR41, URZ, UP1 ;  /* 0x0000003f29297287 */ /* 0x000fe40008800000 */
[----:B------:R-:W-:Y:S01]  /*4290*/  LOP3.LUT R22, R69, UR6, RZ, 0x3c, !PT ;  /* 0x0000000645167c12 */ /* 0x000fe2000f8e3cff */
[----:B------:R-:W-:Y:S09]  /*42a0*/  @P2 BRA `(.L_x_36) ;  /* 0xffffffe800742947 */ /* 0x000ff2000383ffff */
.L_x_25:
[----:B------:R-:W-:-:S13]  /*42b0*/  ISETP.GE.AND P2, PT, R8, RZ, PT ;  /* 0x000000ff0800720c */ /* 0x000fda0003f46270 */
[----:B------:R-:W-:Y:S05]  /*42c0*/  @!P2 BRA `(.L_x_37) ;  /* 0x0000001800dca947 */ /* 0x000fea0003800000 */
[----:B------:R-:W-:Y:S01]  /*42d0*/  VIADD R0, R8, 0x1 ;  /* 0x0000000108007836 */ /* 0x000fe20000000000 */
[----:B------:R-:W-:Y:S01]  /*42e0*/  MOV R9, R6 ;  /* 0x0000000600097202 */ /* 0x000fe20000000f00 */
[----:B------:R-:W-:Y:S01]  /*42f0*/  IMAD.MOV.U32 R8, RZ, RZ, R4 ;  /* 0x000000ffff087224 */ /* 0x000fe200078e0004 */
[----:B------:R-:W-:-:S06]  /*4300*/  ULDC UR11, c[0x0][0x604] ;  /* 0x00018100000b7ab9 */ /* 0x000fcc0000000800 */
.L_x_48:
[----:B------:R-:W-:Y:S05]  /*4310*/  @!P0 BRA `(.L_x_38) ;  /* 0x0000000000048947 */ /* 0x000fea0003800000 */
[----:B------:R-:W-:Y:S01]  /*4320*/  BPT.TRAP 0x1 ;  /* 0x000000040000795c */ /* 0x000fe20000300000 */
.L_x_38:
[----:B------:R-:W-:Y:S01]  /*4330*/  ULEA UR6, UR41, UR46, 0x3 ;  /* 0x0000002e29067291 */ /* 0x000fe2000f8e183f */
[----:B------:R-:W-:-:S08]  /*4340*/  SHF.L.U32 R4, R22, 0x1f, RZ ;  /* 0x0000001f16047819 */ /* 0x000fd000000006ff */
[----:B------:R-:W1:Y:S02]  /*4350*/  SYNCS.PHASECHK.TRANS64.TRYWAIT P2, [UR6+0x4a00], R4 ;  /* 0x004a0004ff0075a7 */ /* 0x000e640008040146 */
[----:B-1----:R-:W-:Y:S05]  /*4360*/  @!P2 BRA `(.L_x_39) ;  /* 0x00000044007ca947 */ /* 0x002fea0003800000 */
.L_x_125:
        /* <DEDUP_REMOVED lines=12> */
.L_x_40:
[----:B------:R-:W-:Y:S01]  /*4430*/  IMAD R75, R65, 0x40, R16 ;  /* 0x00000040414b7824 */ /* 0x000fe200078e0210 */
[----:B------:R-:W-:Y:S01]  /*4440*/  ULEA UR6, UR41, UR46, 0x3 ;  /* 0x0000002e29067291 */ /* 0x000fe2000f8e183f */
[C---:B-1----:R-:W-:Y:S02]  /*4450*/  VIADD R4, R7.reuse, 0x1 ;  /* 0x0000000107047836 */ /* 0x042fe40000000000 */
[----:B------:R-:W-:Y:S01]  /*4460*/  VIADD R6, R7, 0x8 ;  /* 0x0000000807067836 */ /* 0x000fe20000000000 */
[----:B------:R-:W-:Y:S01]  /*4470*/  ISETP.GE.AND P2, PT, R75, R7, PT ;  /* 0x000000074b00720c */ /* 0x000fe20003f46270 */
[----:B------:R-:W-:Y:S01]  /*4480*/  VIADD R10, R7, 0x9 ;  /* 0x00000009070a7836 */ /* 0x000fe20000000000 */
[----:B------:R-:W-:Y:S01]  /*4490*/  ISETP.GE.AND P3, PT, R75, R4, PT ;  /* 0x000000044b00720c */ /* 0x000fe20003f66270 */
[C---:B------:R-:W-:Y:S01]  /*44a0*/  VIADD R12, R7.reuse, 0x10 ;  /* 0x00000010070c7836 */ /* 0x040fe20000000000 */
[----:B------:R-:W-:Y:S01]  /*44b0*/  FSEL R11, R24, -INF , P2 ;  /* 0xff800000180b7808 */ /* 0x000fe20001000000 */
[----:B------:R-:W-:Y:S01]  /*44c0*/  VIADD R13, R7, 0x11 ;  /* 0x00000011070d7836 */ /* 0x000fe20000000000 */
[C---:B------:R-:W-:Y:S01]  /*44d0*/  ISETP.GE.AND P2, PT, R75.reuse, R6, PT ;  /* 0x000000064b00720c */ /* 0x040fe20003f46270 */
[----:B------:R-:W-:Y:S01]  /*44e0*/  VIADD R77, R75, 0x8 ;  /* 0x000000084b4d7836 */ /* 0x000fe20000000000 */
[----:B------:R-:W-:-:S02]  /*44f0*/  FSEL R25, R25, -INF , P3 ;  /* 0xff80000019197808 */ /* 0x000fc40001800000 */
[----:B------:R-:W-:Y:S02]  /*4500*/  FMNMX R14, R11, R8, !PT ;  /* 0x000000080b0e7209 */ /* 0x000fe40007800000 */
[----:B------:R-:W-:Y:S02]  /*4510*/  ISETP.GE.AND P3, PT, R75, R10, PT ;  /* 0x0000000a4b00720c */ /* 0x000fe40003f66270 */
[----:B------:R-:W-:Y:S02]  /*4520*/  FSEL R28, R28, -INF , P2 ;  /* 0xff8000001c1c7808 */ /* 0x000fe40001000000 */
[----:B------:R-:W-:Y:S01]  /*4530*/  FMNMX R15, R25, R14, !PT ;  /* 0x0000000e190f7209 */ /* 0x000fe20007800000 */
[----:B------:R-:W-:Y:S01]  /*4540*/  VIADD R14, R7, 0x18 ;  /* 0x00000018070e7836 */ /* 0x000fe20000000000 */
[----:B------:R-:W-:Y:S02]  /*4550*/  ISETP.GE.AND P2, PT, R75, R12, PT ;  /* 0x0000000c4b00720c */ /* 0x000fe40003f46270 */
[----:B------:R-:W-:-:S02]  /*4560*/  FSEL R29, R29, -INF , P3 ;  /* 0xff8000001d1d7808 */ /* 0x000fc40001800000 */
[----:B------:R-:W-:Y:S01]  /*4570*/  FMNMX R20, R28, R15, !PT ;  /* 0x0000000f1c147209 */ /* 0x000fe20007800000 */
[----:B------:R-:W-:Y:S01]  /*4580*/  VIADD R15, R7, 0x19 ;  /* 0x00000019070f7836 */ /* 0x000fe20000000000 */
        /* <DEDUP_REMOVED lines=34> */
[----:B------:R-:W-:Y:S02]  /*47b0*/  FMNMX R73, R45, R72, !PT ;  /* 0x000000482d497209 */ /* 0x000fe40007800000 */
[----:B------:R-:W-:Y:S02]  /*47c0*/  ISETP.GE.AND P2, PT, R75, R70, PT ;  /* 0x000000464b00720c */ /* 0x000fe40003f46270 */
[----:B------:R-:W-:-:S02]  /*47d0*/  FSEL R49, R49, -INF , P3 ;  /* 0xff80000031317808 */ /* 0x000fc40001800000 */
[----:B------:R-:W-:Y:S02]  /*47e0*/  FMNMX R72, R48, R73, !PT ;  /* 0x0000004930487209 */ /* 0x000fe40007800000 */
[----:B------:R-:W-:Y:S02]  /*47f0*/  ISETP.GE.AND P3, PT, R75, R71, PT ;  /* 0x000000474b00720c */ /* 0x000fe40003f66270 */
[----:B------:R-:W-:Y:S02]  /*4800*/  FSEL R52, R52, -INF , P2 ;  /* 0xff80000034347808 */ /* 0x000fe40001000000 */
[----:B------:R-:W-:Y:S02]  /*4810*/  FMNMX R73, R49, R72, !PT ;  /* 0x0000004831497209 */ /* 0x000fe40007800000 */
[----:B------:R-:W-:Y:S02]  /*4820*/  FSEL R53, R53, -INF , P3 ;  /* 0xff80000035357808 */ /* 0x000fe40001800000 */
[----:B------:R-:W-:-:S02]  /*4830*/  FMNMX R72, R52, R73, !PT ;  /* 0x0000004934487209 */ /* 0x000fc40007800000 */
[----:B------:R-:W-:Y:S02]  /*4840*/  ISETP.GE.AND P2, PT, R77, R7, PT ;  /* 0x000000074d00720c */ /* 0x000fe40003f46270 */
[----:B------:R-:W-:Y:S02]  /*4850*/  FMNMX R72, R53, R72, !PT ;  /* 0x0000004835487209 */ /* 0x000fe40007800000 */
[C---:B------:R-:W-:Y:S02]  /*4860*/  ISETP.GE.AND P3, PT, R77.reuse, R4, PT ;  /* 0x000000044d00720c */ /* 0x040fe40003f66270 */
[----:B------:R-:W-:Y:S01]  /*4870*/  FSEL R26, R26, -INF , P2 ;  /* 0xff8000001a1a7808 */ /* 0x000fe20001000000 */
[----:B------:R-:W1:Y:S01]  /*4880*/  SHFL.BFLY PT, R73, R72, 0x1, 0x1f ;  /* 0x0c201f0048497f89 */ /* 0x000e6200000e0000 */
        /* <DEDUP_REMOVED lines=8> */
[C---:B------:R-:W-:Y:S02]  /*4910*/  ISETP.GE.AND P5, PT, R77.reuse, R13, PT ;  /* 0x0000000d4d00720c */ /* 0x040fe40003fa6270 */
[----:B------:R-:W-:Y:S02]  /*4920*/  ISETP.GE.AND P4, PT, R77, R12, PT ;  /* 0x0000000c4d00720c */ /* 0x000fe40003f86270 */
[----:B------:R-:W-:Y:S02]  /*4930*/  FMNMX R13, R31, R4, !PT ;  /* 0x000000041f0d7209 */ /* 0x000fe40007800000 */
[----:B------:R-:W-:Y:S02]  /*4940*/  FSEL R34, R34, -INF , P4 ;  /* 0xff80000022227808 */ /* 0x000fe40002000000 */
[----:B-1----:R-:W-:Y:S02]  /*4950*/  FMNMX R73, R72, R73, !PT ;  /* 0x0000004948497209 */ /* 0x002fe40007800000 */
[----:B------:R-:W-:-:S02]  /*4960*/  ISETP.GE.AND P2, PT, R77, R14, PT ;  /* 0x0000000e4d00720c */ /* 0x000fc40003f46270 */
[----:B------:R-:W-:Y:S01]  /*4970*/  FSEL R35, R35, -INF , P5 ;  /* 0xff80000023237808 */ /* 0x000fe20002800000 */
[----:B------:R-:W1:Y:S01]  /*4980*/  SHFL.BFLY PT, R74, R73, 0x2, 0x1f ;  /* 0x0c401f00494a7f89 */ /* 0x000e6200000e0000 */
[----:B------:R-:W-:Y:S02]  /*4990*/  FMNMX R6, R34, R13, !PT ;  /* 0x0000000d22067209 */ /* 0x000fe40007800000 */
[----:B------:R-:W-:Y:S02]  /*49a0*/  ISETP.GE.AND P3, PT, R77, R15, PT ;  /* 0x0000000f4d00720c */ /* 0x000fe40003f66270 */
[----:B------:R-:W-:Y:S02]  /*49b0*/  FSEL R38, R38, -INF , P2 ;  /* 0xff80000026267808 */ /* 0x000fe40001000000 */
[----:B------:R-:W-:Y:S02]  /*49c0*/  FMNMX R15, R35, R6, !PT ;  /* 0x00000006230f7209 */ /* 0x000fe40007800000 */
[----:B------:R-:W-:-:S02]  /*49d0*/  ISETP.GE.AND P5, PT, R77, R20, PT ;  /* 0x000000144d00720c */ /* 0x000fc40003fa6270 */
[----:B------:R-:W-:Y:S02]  /*49e0*/  FSEL R39, R39, -INF , P3 ;  /* 0xff80000027277808 */ /* 0x000fe40001800000 */
[----:B------:R-:W-:Y:S02]  /*49f0*/  FMNMX R6, R38, R15, !PT ;  /* 0x0000000f26067209 */ /* 0x000fe40007800000 */
[C---:B------:R-:W-:Y:S02]  /*4a00*/  ISETP.GE.AND P6, PT, R77.reuse, R68, PT ;  /* 0x000000444d00720c */ /* 0x040fe40003fc6270 */
[----:B------:R-:W-:Y:S02]  /*4a10*/  ISETP.GE.AND P2, PT, R77, R21, PT ;  /* 0x000000154d00720c */ /* 0x000fe40003f46270 */
[----:B------:R-:W-:Y:S02]  /*4a20*/  FSEL R42, R42, -INF , P5 ;  /* 0xff8000002a2a7808 */ /* 0x000fe40002800000 */
[----:B------:R-:W-:-:S02]  /*4a30*/  FMNMX R15, R39, R6, !PT ;  /* 0x00000006270f7209 */ /* 0x000fc40007800000 */
[----:B------:R-:W-:Y:S02]  /*4a40*/  FSEL R50, R50, -INF , P6 ;  /* 0xff80000032327808 */ /* 0x000fe40003000000 */
[----:B-1----:R-:W-:Y:S02]  /*4a50*/  FMNMX R4, R73, R74, !PT ;  /* 0x0000004a49047209 */ /* 0x002fe40007800000 */
[----:B------:R-:W-:Y:S02]  /*4a60*/  FSEL R43, R43, -INF , P2 ;  /* 0xff8000002b2b7808 */ /* 0x000fe40001000000 */
[----:B------:R-:W-:Y:S02]  /*4a70*/  FSETP.NEU.AND P4, PT, R4, -INF , PT ;  /* 0xff8000000400780b */ /* 0x000fe40003f8d000 */
[----:B------:R-:W-:Y:S02]  /*4a80*/  FMNMX R6, R42, R15, !PT ;  /* 0x0000000f2a067209 */ /* 0x000fe40007800000 */
[----:B------:R-:W-:-:S02]  /*4a90*/  FSEL R13, R4, RZ, P4 ;  /* 0x000000ff040d7208 */ /* 0x000fc40002000000 */
[C---:B------:R-:W-:Y:S02]  /*4aa0*/  ISETP.GE.AND P4, PT, R77.reuse, R24, PT ;  /* 0x000000184d00720c */ /* 0x040fe40003f86270 */
[----:B------:R-:W-:Y:S01]  /*4ab0*/  ISETP.GE.AND P3, PT, R77, R67, PT ;  /* 0x000000434d00720c */ /* 0x000fe20003f66270 */
[C---:B------:R-:W-:Y:S01]  /*4ac0*/  FMUL R10, R13.reuse, UR11 ;  /* 0x0000000b0d0a7c20 */ /* 0x040fe20008400000 */
[----:B------:R-:W-:Y:S01]  /*4ad0*/  FSEL R46, R46, -INF , P4 ;  /* 0xff8000002e2e7808 */ /* 0x000fe20002000000 */
[----:B------:R-:W-:Y:S01]  /*4ae0*/  FADD R13, -R13, R8 ;  /* 0x000000080d0d7221 */ /* 0x000fe20000000100 */
[----:B------:R-:W-:Y:S01]  /*4af0*/  FMNMX R15, R43, R6, !PT ;  /* 0x000000062b0f7209 */ /* 0x000fe20007800000 */
[--C-:B------:R-:W-:Y:S01]  /*4b00*/  FFMA R25, R25, UR11, -R10.reuse ;  /* 0x0000000b19197c23 */ /* 0x100fe2000800080a */
[--C-:B------:R-:W-:Y:S01]  /*4b10*/  FFMA R11, R11, UR11, -R10.reuse ;  /* 0x0000000b0b0b7c23 */ /* 0x100fe2000800080a */
[----:B------:R-:W-:Y:S01]  /*4b20*/  FSEL R47, R47, -INF , P3 ;  /* 0xff8000002f2f7808 */ /* 0x000fe20001800000 */
[--C-:B------:R-:W-:Y:S01]  /*4b30*/  FFMA R28, R28, UR11, -R10.reuse ;  /* 0x0000000b1c1c7c23 */ /* 0x100fe2000800080a */
[----:B------:R-:W-:Y:S01]  /*4b40*/  FMNMX R6, R46, R15, !PT ;  /* 0x0000000f2e067209 */ /* 0x000fe20007800000 */
[--C-:B------:R-:W-:Y:S01]  /*4b50*/  FFMA R29, R29, UR11, -R10.reuse ;  /* 0x0000000b1d1d7c23 */ /* 0x100fe2000800080a */
[----:B------:R-:W-:Y:S01]  /*4b60*/  FSETP.GEU.AND P6, PT, R25, -126, PT ;  /* 0xc2fc00001900780b */ /* 0x000fe20003fce000 */
[--C-:B------:R-:W-:Y:S01]  /*4b70*/  FFMA R32, R32, UR11, -R10.reuse ;  /* 0x0000000b20207c23 */ /* 0x100fe2000800080a */
[----:B------:R-:W-:Y:S01]  /*4b80*/  FSETP.GEU.AND P5, PT, R11, -126, PT ;  /* 0xc2fc00000b00780b */ /* 0x000fe20003fae000 */
[--C-:B------:R-:W-:Y:S01]  /*4b90*/  FFMA R33, R33, UR11, -R10.reuse ;  /* 0x0000000b21217c23 */ /* 0x100fe2000800080a */
[C---:B------:R-:W-:Y:S01]  /*4ba0*/  ISETP.GE.AND P2, PT, R77.reuse, R69, PT ;  /* 0x000000454d00720c */ /* 0x040fe20003f46270 */
[--C-:B------:R-:W-:Y:S01]  /*4bb0*/  FFMA R36, R36, UR11, -R10.reuse ;  /* 0x0000000b24247c23 */ /* 0x100fe2000800080a */
[----:B------:R-:W-:Y:S01]  /*4bc0*/  ISETP.GE.AND P3, PT, R77, R71, PT ;  /* 0x000000474d00720c */ /* 0x000fe20003f66270 */
[--C-:B------:R-:W-:Y:S01]  /*4bd0*/  FFMA R37, R37, UR11, -R10.reuse ;  /* 0x0000000b25257c23 */ /* 0x100fe2000800080a */
[----:B------:R-:W-:Y:S01]  /*4be0*/  FMNMX R15, R47, R6, !PT ;  /* 0x000000062f0f7209 */ /* 0x000fe20007800000 */
[--C-:B------:R-:W-:Y:S01]  /*4bf0*/  FFMA R40, R40, UR11, -R10.reuse ;  /* 0x0000000b28287c23 */ /* 0x100fe2000800080a */
[----:B------:R-:W-:Y:S01]  /*4c00*/  ISETP.GE.AND P4, PT, R77, R70, PT ;  /* 0x000000464d00720c */ /* 0x000fe20003f86270 */
[--C-:B------:R-:W-:Y:S01]  /*4c10*/  FFMA R41, R41, UR11, -R10.reuse ;  /* 0x0000000b29297c23 */ /* 0x100fe2000800080a */
[----:B------:R-:W-:Y:S01]  /*4c20*/  FSEL R51, R51, -INF , P2 ;  /* 0xff80000033337808 */ /* 0x000fe20001000000 */
[----:B------:R-:W-:Y:S01]  /*4c30*/  @!P6 FMUL R25, R25, 0.5 ;  /* 0x3f0000001919e820 */ /* 0x000fe20000400000 */
[----:B------:R-:W-:Y:S01]  /*4c40*/  FSETP.GEU.AND P2, PT, R28, -126, PT ;  /* 0xc2fc00001c00780b */ /* 0x000fe20003f4e000 */
[----:B------:R-:W-:Y:S01]  /*4c50*/  @!P5 FMUL R11, R11, 0.5 ;  /* 0x3f0000000b0bd820 */ /* 0x000fe20000400000 */
[----:B------:R-:W-:Y:S01]  /*4c60*/  FMNMX R6, R50, R15, !PT ;  /* 0x0000000f32067209 */ /* 0x000fe20007800000 */
[--C-:B------:R-:W-:Y:S01]  /*4c70*/  FFMA R44, R44, UR11, -R10.reuse ;  /* 0x0000000b2c2c7c23 */ /* 0x100fe2000800080a */
[----:B------:R-:W-:Y:S01]  /*4c80*/  FSEL R55, R55, -INF , P3 ;  /* 0xff80000037377808 */ /* 0x000fe20001800000 */
[----:B------:R-:W1:Y:S01]  /*4c90*/  MUFU.EX2 R24, R11 ;  /* 0x0000000b00187308 */ /* 0x000e620000000800 */
[----:B------:R-:W-:Y:S01]  /*4ca0*/  FSEL R54, R54, -INF , P4 ;  /* 0xff80000036367808 */ /* 0x000fe20002000000 */
[--C-:B------:R-:W-:Y:S01]  /*4cb0*/  FFMA R45, R45, UR11, -R10.reuse ;  /* 0x0000000b2d2d7c23 */ /* 0x100fe2000800080a */
[----:B------:R-:W-:Y:S01]  /*4cc0*/  FSETP.GEU.AND P3, PT, R29, -126, PT ;  /* 0xc2fc00001d00780b */ /* 0x000fe20003f6e000 */
[--C-:B------:R-:W-:Y:S01]  /*4cd0*/  FFMA R48, R48, UR11, -R10.reuse ;  /* 0x0000000b30307c23 */ /* 0x100fe2000800080a */
[----:B------:R-:W-:Y:S01]  /*4ce0*/  FSETP.GEU.AND P4, PT, R32, -126, PT ;  /* 0xc2fc00002000780b */ /* 0x000fe20003f8e000 */
[--C-:B------:R-:W-:Y:S01]  /*4cf0*/  FFMA R49, R49, UR11, -R10.reuse ;  /* 0x0000000b31317c23 */ /* 0x100fe2000800080a */
[----:B------:R-:W-:Y:S01]  /*4d00*/  FMNMX R15, R51, R6, !PT ;  /* 0x00000006330f7209 */ /* 0x000fe20007800000 */
[----:B------:R-:W2:Y:S01]  /*4d10*/  MUFU.EX2 R25, R25 ;  /* 0x0000001900197308 */ /* 0x000ea20000000800 */
[----:B------:R-:W-:Y:S01]  /*4d20*/  @!P2 FMUL R28, R28, 0.5 ;  /* 0x3f0000001c1ca820 */ /* 0x000fe20000400000 */
[--C-:B------:R-:W-:Y:S01]  /*4d30*/  FFMA R52, R52, UR11, -R10.reuse ;  /* 0x0000000b34347c23 */ /* 0x100fe2000800080a */
[----:B------:R-:W-:Y:S01]  /*4d40*/  FMNMX R6, R54, R15, !PT ;  /* 0x0000000f36067209 */ /* 0x000fe20007800000 */
[----:B------:R-:W-:Y:S01]  /*4d50*/  FFMA R53, R53, UR11, -R10 ;  /* 0x0000000b35357c23 */ /* 0x000fe2000800080a */
[----:B------:R-:W-:Y:S01]  /*4d60*/  FMUL R13, R13, UR11 ;  /* 0x0000000b0d0d7c20 */ /* 0x000fe20008400000 */
[----:B------:R-:W-:-:S02]  /*4d70*/  SHF.L.U32 R67, R22, 0x1f, RZ ;  /* 0x0000001f16437819 */ /* 0x000fc400000006ff */
[----:B------:R-:W-:Y:S01]  /*4d80*/  FMNMX R6, R55, R6, !PT ;  /* 0x0000000637067209 */ /* 0x000fe20007800000 */
[----:B------:R-:W-:Y:S01]  /*4d90*/  @!P3 FMUL R29, R29, 0.5 ;  /* 0x3f0000001d1db820 */ /* 0x000fe20000400000 */
[----:B------:R-:W-:Y:S01]  /*4da0*/  @!P4 FMUL R32, R32, 0.5 ;  /* 0x3f0000002020c820 */ /* 0x000fe20000400000 */
[----:B------:R-:W3:Y:S01]  /*4db0*/  MUFU.EX2 R28, R28 ;  /* 0x0000001c001c7308 */ /* 0x000ee20000000800 */
[----:B-1----:R-:W-:Y:S01]  /*4dc0*/  @!P5 FMUL R24, R24, R24 ;  /* 0x000000181818d220 */ /* 0x002fe20000400000 */
[----:B------:R-:W1:Y:S01]  /*4dd0*/  SHFL.BFLY PT, R11, R6, 0x1, 0x1f ;  /* 0x0c201f00060b7f89 */ /* 0x000e6200000e0000 */
[----:B------:R-:W-:Y:S01]  /*4de0*/  FSETP.GEU.AND P5, PT, R33, -126, PT ;  /* 0xc2fc00002100780b */ /* 0x000fe20003fae000 */
[----:B--2---:R-:W-:Y:S01]  /*4df0*/  @!P6 FMUL R25, R25, R25 ;  /* 0x000000191919e220 */ /* 0x004fe20000400000 */
[----:B------:R-:W-:-:S03]  /*4e00*/  FSETP.GEU.AND P6, PT, R36, -126, PT ;  /* 0xc2fc00002400780b */ /* 0x000fc60003fce000 */
[----:B------:R-:W2:Y:S08]  /*4e10*/  MUFU.EX2 R29, R29 ;  /* 0x0000001d001d7308 */ /* 0x000eb00000000800 */
[----:B------:R-:W4:Y:S01]  /*4e20*/  MUFU.EX2 R32, R32 ;  /* 0x0000002000207308 */ /* 0x000f220000000800 */
[----:B------:R-:W-:Y:S01]  /*4e30*/  @!P5 FMUL R33, R33, 0.5 ;  /* 0x3f0000002121d820 */ /* 0x000fe20000400000 */
[----:B---3--:R-:W-:Y:S01]  /*4e40*/  @!P2 FMUL R28, R28, R28 ;  /* 0x0000001c1c1ca220 */ /* 0x008fe20000400000 */
[----:B------:R-:W-:Y:S01]  /*4e50*/  FSETP.GEU.AND P2, PT, R37, -126, PT ;  /* 0xc2fc00002500780b */ /* 0x000fe20003f4e000 */
[----:B------:R-:W-:-:S04]  /*4e60*/  @!P6 FMUL R36, R36, 0.5 ;  /* 0x3f0000002424e820 */ /* 0x000fc80000400000 */
[----:B------:R-:W3:Y:S01]  /*4e70*/  MUFU.EX2 R33, R33 ;  /* 0x0000002100217308 */ /* 0x000ee20000000800 */
[----:B--2---:R-:W-:Y:S01]  /*4e80*/  @!P3 FMUL R29, R29, R29 ;  /* 0x0000001d1d1db220 */ /* 0x004fe20000400000 */
[----:B------:R-:W-:Y:S02]  /*4e90*/  FSETP.GEU.AND P3, PT, R40, -126, PT ;  /* 0xc2fc00002800780b */ /* 0x000fe40003f6e000 */
[----:B-1----:R-:W-:-:S04]  /*4ea0*/  FMNMX R6, R6, R11, !PT ;  /* 0x0000000b06067209 */ /* 0x002fc80007800000 */
[----:B------:R-:W1:Y:S01]  /*4eb0*/  MUFU.EX2 R36, R36 ;  /* 0x0000002400247308 */ /* 0x000e620000000800 */
[----:B----4-:R-:W-:Y:S01]  /*4ec0*/  @!P4 FMUL R32, R32, R32 ;  /* 0x000000202020c220 */ /* 0x010fe20000400000 */
[----:B------:R-:W-:Y:S01]  /*4ed0*/  FSETP.GEU.AND P4, PT, R41, -126, PT ;  /* 0xc2fc00002900780b */ /* 0x000fe20003f8e000 */
[----:B------:R-:W2:Y:S01]  /*4ee0*/  SHFL.BFLY PT, R21, R6, 0x2, 0x1f ;  /* 0x0c401f0006157f89 */ /* 0x000ea200000e0000 */
[----:B------:R-:W-:-:S03]  /*4ef0*/  @!P2 FMUL R37, R37, 0.5 ;  /* 0x3f0000002525a820 */ /* 0x000fc60000400000 */
[----:B------:R-:W-:Y:S01]  /*4f00*/  @!P3 FMUL R40, R40, 0.5 ;  /* 0x3f0000002828b820 */ /* 0x000fe20000400000 */
[----:B---3--:R-:W-:Y:S02]  /*4f10*/  @!P5 FMUL R33, R33, R33 ;  /* 0x000000212121d220 */ /* 0x008fe40000400000 */
[----:B------:R-:W3:Y:S01]  /*4f20*/  MUFU.EX2 R37, R37 ;  /* 0x0000002500257308 */ /* 0x000ee20000000800 */
[----:B------:R-:W-:-:S04]  /*4f30*/  FSETP.GEU.AND P5, PT, R44, -126, PT ;  /* 0xc2fc00002c00780b */ /* 0x000fc80003fae000 */
[----:B------:R-:W-:Y:S01]  /*4f40*/  @!P4 FMUL R41, R41, 0.5 ;  /* 0x3f0000002929c820 */ /* 0x000fe20000400000 */
[----:B-1----:R-:W-:Y:S02]  /*4f50*/  @!P6 FMUL R36, R36, R36 ;  /* 0x000000242424e220 */ /* 0x002fe40000400000 */
[----:B------:R-:W1:Y:S01]  /*4f60*/  MUFU.EX2 R11, R40 ;  /* 0x00000028000b7308 */ /* 0x000e620000000800 */
[----:B------:R-:W-:-:S05]  /*4f70*/  FSETP.GEU.AND P6, PT, R45, -126, PT ;  /* 0xc2fc00002d00780b */ /* 0x000fca0003fce000 */
[----:B------:R-:W-:Y:S02]  /*4f80*/  @!P5 FMUL R44, R44, 0.5 ;  /* 0x3f0000002c2cd820 */ /* 0x000fe40000400000 */
[----:B------:R-:W4:Y:S01]  /*4f90*/  MUFU.EX2 R12, R41 ;  /* 0x00000029000c7308 */ /* 0x000f220000000800 */
[----:B--2---:R-:W-:Y:S01]  /*4fa0*/  FMNMX R6, R6, R21, !PT ;  /* 0x0000001506067209 */ /* 0x004fe20007800000 */
[----:B---3--:R-:W-:Y:S01]  /*4fb0*/  @!P2 FMUL R37, R37, R37 ;  /* 0x000000252525a220 */ /* 0x008fe20000400000 */
[----:B------:R-:W-:-:S03]  /*4fc0*/  FSETP.GEU.AND P2, PT, R48, -126, PT ;  /* 0xc2fc00003000780b */ /* 0x000fc60003f4e000 */
[----:B------:R-:W-:Y:S02]  /*4fd0*/  @!P6 FMUL R45, R45, 0.5 ;  /* 0x3f0000002d2de820 */ /* 0x000fe40000400000 */
[----:B------:R-:W2:Y:S01]  /*4fe0*/  MUFU.EX2 R15, R44 ;  /* 0x0000002c000f7308 */ /* 0x000ea20000000800 */
[----:B-1----:R-:W-:Y:S01]  /*4ff0*/  @!P3 FMUL R11, R11, R11 ;  /* 0x0000000b0b0bb220 */ /* 0x002fe20000400000 */
[----:B------:R-:W-:-:S06]  /*5000*/  FSETP.GEU.AND P3, PT, R49, -126, PT ;  /* 0xc2fc00003100780b */ /* 0x000fcc0003f6e000 */
[----:B------:R-:W1:Y:S01]  /*5010*/  MUFU.EX2 R14, R45 ;  /* 0x0000002d000e7308 */ /* 0x000e620000000800 */
[----:B----4-:R-:W-:Y:S01]  /*5020*/  @!P4 FMUL R12, R12, R12 ;  /* 0x0000000c0c0cc220 */ /* 0x010fe20000400000 */
[----:B------:R-:W-:Y:S01]  /*5030*/  FSETP.NEU.AND P4, PT, R6, -INF , PT ;  /* 0xff8000000600780b */ /* 0x000fe20003f8d000 */
[----:B------:R-:W-:Y:S02]  /*5040*/  @!P2 FMUL R48, R48, 0.5 ;  /* 0x3f0000003030a820 */ /* 0x000fe40000400000 */
[----:B------:R-:W-:Y:S01]  /*5050*/  FADD R8, R25, R12 ;  /* 0x0000000c19087221 */ /* 0x000fe20000000000 */
[----:B------:R-:W-:Y:S01]  /*5060*/  FSEL R40, R6, RZ, P4 ;  /* 0x000000ff06287208 */ /* 0x000fe20002000000 */
[----:B------:R-:W-:Y:S01]  /*5070*/  @!P3 FMUL R49, R49, 0.5 ;  /* 0x3f0000003131b820 */ /* 0x000fe20000400000 */
[----:B------:R-:W3:Y:S01]  /*5080*/  MUFU.EX2 R21, R48 ;  /* 0x0000003000157308 */ /* 0x000ee20000000800 */
[----:B--2---:R-:W-:Y:S01]  /*5090*/  @!P5 FMUL R15, R15, R15 ;  /* 0x0000000f0f0fd220 */ /* 0x004fe20000400000 */
[----:B------:R-:W-:Y:S01]  /*50a0*/  FSETP.GEU.AND P4, PT, R52, -126, PT ;  /* 0xc2fc00003400780b */ /* 0x000fe20003f8e000 */
[C---:B------:R-:W-:Y:S01]  /*50b0*/  FMUL R44, R40.reuse, UR11 ;  /* 0x0000000b282c7c20 */ /* 0x040fe20008400000 */
[----:B------:R-:W-:Y:S01]  /*50c0*/  FSETP.GEU.AND P5, PT, R53, -126, PT ;  /* 0xc2fc00003500780b */ /* 0x000fe20003fae000 */
[----:B------:R-:W-:-:S02]  /*50d0*/  FADD R40, -R40, R9 ;  /* 0x0000000928287221 */ /* 0x000fc40000000100 */
[--C-:B------:R-:W-:Y:S01]  /*50e0*/  FFMA R26, R26, UR11, -R44.reuse ;  /* 0x0000000b1a1a7c23 */ /* 0x100fe2000800082c */
[----:B------:R-:W2:Y:S01]  /*50f0*/  MUFU.EX2 R10, R49 ;  /* 0x00000031000a7308 */ /* 0x000ea20000000800 */
[----:B-1----:R-:W-:Y:S01]  /*5100*/  @!P6 FMUL R14, R14, R14 ;  /* 0x0000000e0e0ee220 */ /* 0x002fe20000400000 */
[--C-:B------:R-:W-:Y:S01]  /*5110*/  FFMA R27, R27, UR11, -R44.reuse ;  /* 0x0000000b1b1b7c23 */ /* 0x100fe2000800082c */
[--C-:B------:R-:W-:Y:S01]  /*5120*/  FFMA R30, R30, UR11, -R44.reuse ;  /* 0x0000000b1e1e7c23 */ /* 0x100fe2000800082c */
[----:B------:R-:W-:Y:S01]  /*5130*/  FSETP.GEU.AND P6, PT, R26, -126, PT ;  /* 0xc2fc00001a00780b */ /* 0x000fe20003fce000 */
[--C-:B------:R-:W-:Y:S01]  /*5140*/  FFMA R31, R31, UR11, -R44.reuse ;  /* 0x0000000b1f1f7c23 */ /* 0x100fe2000800082c */
[--C-:B------:R-:W-:Y:S01]  /*5150*/  FFMA R34, R34, UR11, -R44.reuse ;  /* 0x0000000b22227c23 */ /* 0x100fe2000800082c */
[----:B------:R-:W-:Y:S01]  /*5160*/  @!P4 FMUL R52, R52, 0.5 ;  /* 0x3f0000003434c820 */ /* 0x000fe20000400000 */
[--C-:B------:R-:W-:Y:S01]  /*5170*/  FFMA R35, R35, UR11, -R44.reuse ;  /* 0x0000000b23237c23 */ /* 0x100fe2000800082c */
[----:B------:R-:W-:Y:S01]  /*5180*/  @!P5 FMUL R53, R53, 0.5 ;  /* 0x3f0000003535d820 */ /* 0x000fe20000400000 */
[----:B---3--:R-:W-:Y:S01]  /*5190*/  @!P2 FMUL R21, R21, R21 ;  /* 0x000000151515a220 */ /* 0x008fe20000400000 */
[----:B------:R-:W-:Y:S01]  /*51a0*/  FSETP.GEU.AND P2, PT, R27, -126, PT ;  /* 0xc2fc00001b00780b */ /* 0x000fe20003f4e000 */
[----:B------:R-:W1:Y:S01]  /*51b0*/  MUFU.EX2 R41, R52 ;  /* 0x0000003400297308 */ /* 0x000e620000000800 */
        /* <DEDUP_REMOVED lines=8> */
[----:B------:R-:W-:Y:S01]  /*5240*/  FFMA R55, R55, UR11, -R44 ;  /* 0x0000000b37377c23 */ /* 0x000fe2000800082c */
[----:B------:R-:W-:Y:S01]  /*5250*/  FMUL R40, R40, UR11 ;  /* 0x0000000b28287c20 */ /* 0x000fe20008400000 */
[----:B------:R-:W-:Y:S01]  /*5260*/  FADD R9, R33, R10 ;  /* 0x0000000a21097221 */ /* 0x000fe20000000000 */
[----:B------:R-:W-:-:S04]  /*5270*/  @!P2 FMUL R27, R27, 0.5 ;  /* 0x3f0000001b1ba820 */ /* 0x000fc80000400000 */
[----:B------:R3:W4:Y:S01]  /*5280*/  MUFU.EX2 R45, R26 ;  /* 0x0000001a002d7308 */ /* 0x0007220000000800 */
[----:B-1----:R-:W-:Y:S01]  /*5290*/  @!P4 FMUL R41, R41, R41 ;  /* 0x000000292929c220 */ /* 0x002fe20000400000 */
[----:B------:R-:W-:Y:S02]  /*52a0*/  FSETP.GEU.AND P4, PT, R31, -126, PT ;  /* 0xc2fc00001f00780b */ /* 0x000fe40003f8e000 */
[----:B------:R-:W-:-:S04]  /*52b0*/  @!P3 FMUL R30, R30, 0.5 ;  /* 0x3f0000001e1eb820 */ /* 0x000fc80000400000 */
[----:B------:R1:W5:Y:S01]  /*52c0*/  MUFU.EX2 R48, R27 ;  /* 0x0000001b00307308 */ /* 0x0003620000000800 */
[----:B--2---:R-:W-:Y:S01]  /*52d0*/  @!P5 FMUL R20, R20, R20 ;  /* 0x000000141414d220 */ /* 0x004fe20000400000 */
[----:B------:R-:W-:Y:S01]  /*52e0*/  FSETP.GEU.AND P5, PT, R34, -126, PT ;  /* 0xc2fc00002200780b */ /* 0x000fe20003fae000 */
[----:B---3--:R-:W-:-:S04]  /*52f0*/  FFMA R26, R39, UR11, -R44 ;  /* 0x0000000b271a7c23 */ /* 0x008fc8000800082c */
[----:B------:R-:W-:Y:S01]  /*5300*/  @!P4 FMUL R31, R31, 0.5 ;  /* 0x3f0000001f1fc820 */ /* 0x000fe20000400000 */
[----:B------:R2:W3:Y:S01]  /*5310*/  MUFU.EX2 R49, R30 ;  /* 0x0000001e00317308 */ /* 0x0004e20000000800 */
[----:B----4-:R-:W-:Y:S01]  /*5320*/  @!P6 FMUL R45, R45, R45 ;  /* 0x0000002d2d2de220 */ /* 0x010fe20000400000 */
[----:B------:R-:W-:Y:S01]  /*5330*/  FSETP.GEU.AND P6, PT, R35, -126, PT ;  /* 0xc2fc00002300780b */ /* 0x000fe20003fce000 */
[----:B-1----:R-:W-:-:S04]  /*5340*/  FFMA R27, R42, UR11, -R44 ;  /* 0x0000000b2a1b7c23 */ /* 0x002fc8000800082c */
[----:B------:R-:W-:Y:S01]  /*5350*/  @!P5 FMUL R34, R34, 0.5 ;  /* 0x3f0000002222d820 */ /* 0x000fe20000400000 */
[----:B------:R1:W4:Y:S01]  /*5360*/  MUFU.EX2 R52, R31 ;  /* 0x0000001f00347308 */ /* 0x0003220000000800 */
[----:B-----5:R-:W-:Y:S01]  /*5370*/  @!P2 FMUL R48, R48, R48 ;  /* 0x000000303030a220 */ /* 0x020fe20000400000 */
[----:B------:R-:W-:Y:S01]  /*5380*/  FSETP.GEU.AND P2, PT, R38, -126, PT ;  /* 0xc2fc00002600780b */ /* 0x000fe20003f4e000 */
[----:B--2---:R-:W-:-:S04]  /*5390*/  FFMA R30, R46, UR11, -R44 ;  /* 0x0000000b2e1e7c23 */ /* 0x004fc8000800082c */
[----:B------:R-:W-:Y:S01]  /*53a0*/  @!P6 FMUL R35, R35, 0.5 ;  /* 0x3f0000002323e820 */ /* 0x000fe20000400000 */
[----:B------:R2:W5:Y:S01]  /*53b0*/  MUFU.EX2 R53, R34 ;  /* 0x0000002200357308 */ /* 0x0005620000000800 */
[----:B---3--:R-:W-:Y:S01]  /*53c0*/  @!P3 FMUL R49, R49, R49 ;  /* 0x000000313131b220 */ /* 0x008fe20000400000 */
[----:B------:R-:W-:Y:S01]  /*53d0*/  FSETP.GEU.AND P3, PT, R26, -126, PT ;  /* 0xc2fc00001a00780b */ /* 0x000fe20003f6e000 */
[----:B-1----:R-:W-:-:S04]  /*53e0*/  FADD R31, R36, R41 ;  /* 0x00000029241f7221 */ /* 0x002fc80000000000 */
[----:B------:R-:W-:Y:S01]  /*53f0*/  @!P2 FMUL R38, R38, 0.5 ;  /* 0x3f0000002626a820 */ /* 0x000fe20000400000 */
[----:B------:R1:W3:Y:S01]  /*5400*/  MUFU.EX2 R68, R35 ;  /* 0x0000002300447308 */ /* 0x0002e20000000800 */
[----:B----4-:R-:W-:Y:S01]  /*5410*/  @!P4 FMUL R52, R52, R52 ;  /* 0x000000343434c220 */ /* 0x010fe20000400000 */
[----:B------:R-:W-:Y:S01]  /*5420*/  FSETP.GEU.AND P4, PT, R27, -126, PT ;  /* 0xc2fc00001b00780b */ /* 0x000fe20003f8e000 */
[----:B--2---:R-:W-:-:S04]  /*5430*/  FADD R34, R37, R20 ;  /* 0x0000001425227221 */ /* 0x004fc80000000000 */
[----:B------:R-:W-:Y:S01]  /*5440*/  @!P3 FMUL R26, R26, 0.5 ;  /* 0x3f0000001a1ab820 */ /* 0x000fe20000400000 */
[----:B------:R-:W2:Y:S01]  /*5450*/  MUFU.EX2 R39, R38 ;  /* 0x0000002600277308 */ /* 0x000ea20000000800 */
[----:B-----5:R-:W-:Y:S01]  /*5460*/  @!P5 FMUL R53, R53, R53 ;  /* 0x000000353535d220 */ /* 0x020fe20000400000 */
[----:B------:R-:W-:Y:S01]  /*5470*/  FSETP.GEU.AND P5, PT, R43, -126, PT ;  /* 0xc2fc00002b00780b */ /* 0x000fe20003fae000 */
[----:B-1----:R-:W-:Y:S01]  /*5480*/  FADD R35, R8, R9 ;  /* 0x0000000908237221 */ /* 0x002fe20000000000 */
[----:B------:R-:W-:Y:S01]  /*5490*/  FADD R9, R24, R11 ;  /* 0x0000000b18097221 */ /* 0x000fe20000000000 */
[----:B------:R-:W-:Y:S02]  /*54a0*/  F2FP.F16.F32.PACK_AB R24, R25, R24 ;  /* 0x000000181918723e */ /* 0x000fe400000000ff */
[----:B------:R-:W-:Y:S01]  /*54b0*/  @!P4 FMUL R27, R27, 0.5 ;  /* 0x3f0000001b1bc820 */ /* 0x000fe20000400000 */
[----:B------:R1:W4:Y:S01]  /*54c0*/  MUFU.EX2 R42, R26 ;  /* 0x0000001a002a7308 */ /* 0x0003220000000800 */
[----:B---3--:R-:W-:Y:S01]  /*54d0*/  @!P6 FMUL R68, R68, R68 ;  /* 0x000000444444e220 */ /* 0x008fe20000400000 */
[----:B------:R-:W-:-:S02]  /*54e0*/  FSETP.GEU.AND P6, PT, R30, -126, PT ;  /* 0xc2fc00001e00780b */ /* 0x000fc40003fce000 */
[----:B------:R-:W-:-:S03]  /*54f0*/  F2FP.F16.F32.PACK_AB R25, R48, R45 ;  /* 0x0000002d3019723e */ /* 0x000fc600000000ff */
[----:B------:R-:W-:Y:S01]  /*5500*/  @!P5 FMUL R43, R43, 0.5 ;  /* 0x3f0000002b2bd820 */ /* 0x000fe20000400000 */
[----:B------:R3:W5:Y:S01]  /*5510*/  MUFU.EX2 R46, R27 ;  /* 0x0000001b002e7308 */ /* 0x0007620000000800 */
[----:B-1----:R-:W-:Y:S01]  /*5520*/  FFMA R26, R50, UR11, -R44 ;  /* 0x0000000b321a7c23 */ /* 0x002fe2000800082c */
[----:B--2---:R-:W-:Y:S01]  /*5530*/  @!P2 FMUL R39, R39, R39 ;  /* 0x000000272727a220 */ /* 0x004fe20000400000 */
[----:B------:R-:W-:-:S04]  /*5540*/  FSETP.GEU.AND P2, PT, R47, -126, PT ;  /* 0xc2fc00002f00780b */ /* 0x000fc80003f4e000 */
[----:B------:R-:W-:Y:S01]  /*5550*/  @!P6 FMUL R30, R30, 0.5 ;  /* 0x3f0000001e1ee820 */ /* 0x000fe20000400000 */
[----:B------:R-:W1:Y:S01]  /*5560*/  MUFU.EX2 R43, R43 ;  /* 0x0000002b002b7308 */ /* 0x000e620000000800 */
[----:B----4-:R-:W-:Y:S01]  /*5570*/  @!P3 FMUL R42, R42, R42 ;  /* 0x0000002a2a2ab220 */ /* 0x010fe20000400000 */
[----:B------:R-:W-:Y:S01]  /*5580*/  FSETP.GEU.AND P3, PT, R26, -126, PT ;  /* 0xc2fc00001a00780b */ /* 0x000fe20003f6e000 */
[----:B---3--:R-:W-:-:S05]  /*5590*/  FFMA R27, R54, UR11, -R44 ;  /* 0x0000000b361b7c23 */ /* 0x008fca000800082c */
[----:B------:R2:W3:Y:S01]  /*55a0*/  MUFU.EX2 R50, R30 ;  /* 0x0000001e00327308 */ /* 0x0004e20000000800 */
[----:B------:R-:W-:Y:S01]  /*55b0*/  @!P2 FMUL R47, R47, 0.5 ;  /* 0x3f0000002f2fa820 */ /* 0x000fe20000400000 */
[----:B-----5:R-:W-:Y:S01]  /*55c0*/  @!P4 FMUL R46, R46, R46 ;  /* 0x0000002e2e2ec220 */ /* 0x020fe20000400000 */
[----:B------:R-:W-:-:S04]  /*55d0*/  FSETP.GEU.AND P4, PT, R51, -126, PT ;  /* 0xc2fc00003300780b */ /* 0x000fc80003f8e000 */
[----:B------:R-:W-:Y:S01]  /*55e0*/  @!P3 FMUL R26, R26, 0.5 ;  /* 0x3f0000001a1ab820 */ /* 0x000fe20000400000 */
[----:B------:R-:W4:Y:S01]  /*55f0*/  MUFU.EX2 R47, R47 ;  /* 0x0000002f002f7308 */ /* 0x000f220000000800 */
[----:B-1----:R-:W-:Y:S01]  /*5600*/  @!P5 FMUL R43, R43, R43 ;  /* 0x0000002b2b2bd220 */ /* 0x002fe20000400000 */
[----:B------:R-:W-:Y:S01]  /*5610*/  FSETP.GEU.AND P5, PT, R27, -126, PT ;  /* 0xc2fc00001b00780b */ /* 0x000fe20003fae000 */
[----:B--2---:R-:W-:-:S04]  /*5620*/  FADD R30, R32, R21 ;  /* 0x00000015201e7221 */ /* 0x004fc80000000000 */
[----:B------:R-:W-:Y:S01]  /*5630*/  FADD R9, R9, R30 ;  /* 0x0000001e09097221 */ /* 0x000fe20000000000 */
[----:B------:R1:W2:Y:S01]  /*5640*/  MUFU.EX2 R54, R26 ;  /* 0x0000001a00367308 */ /* 0x0002a20000000800 */
[----:B---3--:R-:W-:Y:S01]  /*5650*/  @!P6 FMUL R50, R50, R50 ;  /* 0x000000323232e220 */ /* 0x008fe20000400000 */
[----:B------:R-:W-:Y:S01]  /*5660*/  FSETP.GEU.AND P6, PT, R55, -126, PT ;  /* 0xc2fc00003700780b */ /* 0x000fe20003fce000 */
[----:B------:R-:W-:Y:S02]  /*5670*/  @!P4 FMUL R51, R51, 0.5 ;  /* 0x3f0000003333c820 */ /* 0x000fe40000400000 */
[----:B------:R-:W-:Y:S02]  /*5680*/  FADD R30, R49, R50 ;  /* 0x00000032311e7221 */ /* 0x000fe40000000000 */
[----:B------:R-:W-:Y:S01]  /*5690*/  @!P5 FMUL R27, R27, 0.5 ;  /* 0x3f0000001b1bd820 */ /* 0x000fe20000400000 */
[----:B----4-:R-:W-:Y:S01]  /*56a0*/  @!P2 FMUL R47, R47, R47 ;  /* 0x0000002f2f2fa220 */ /* 0x010fe20000400000 */
[----:B------:R-:W-:Y:S01]  /*56b0*/  FSETP.GEU.AND P2, PT, R13, -126, PT ;  /* 0xc2fc00000d00780b */ /* 0x000fe20003f4e000 */
[----:B------:R-:W3:Y:S01]  /*56c0*/  MUFU.EX2 R51, R51 ;  /* 0x0000003300337308 */ /* 0x000ee20000000800 */
[----:B-1----:R-:W-:-:S04]  /*56d0*/  FADD R26, R28, R15 ;  /* 0x0000000f1c1a7221 */ /* 0x002fc80000000000 */
[----:B------:R-:W-:Y:S01]  /*56e0*/  @!P6 FMUL R55, R55, 0.5 ;  /* 0x3f0000003737e820 */ /* 0x000fe20000400000 */
[----:B------:R-:W-:Y:S01]  /*56f0*/  FADD R26, R26, R31 ;  /* 0x0000001f1a1a7221 */ /* 0x000fe20000000000 */
[----:B--2---:R-:W-:Y:S01]  /*5700*/  @!P3 FMUL R54, R54, R54 ;  /* 0x000000363636b220 */ /* 0x004fe20000400000 */
[----:B------:R-:W-:Y:S01]  /*5710*/  FSETP.GEU.AND P3, PT, R40, -126, PT ;  /* 0xc2fc00002800780b */ /* 0x000fe20003f6e000 */
[----:B------:R1:W2:Y:S01]  /*5720*/  MUFU.EX2 R44, R27 ;  /* 0x0000001b002c7308 */ /* 0x0002a20000000800 */
[----:B------:R-:W-:Y:S01]  /*5730*/  FADD R31, R52, R47 ;  /* 0x0000002f341f7221 */ /* 0x000fe20000000000 */
[----:B------:R-:W-:Y:S01]  /*5740*/  FADD R38, R53, R54 ;  /* 0x0000003635267221 */ /* 0x000fe20000000000 */
[----:B------:R-:W-:Y:S01]  /*5750*/  FADD R9, R9, R26 ;  /* 0x0000001a09097221 */ /* 0x000fe20000000000 */
[----:B------:R-:W-:Y:S01]  /*5760*/  @!P2 FMUL R13, R13, 0.5 ;  /* 0x3f0000000d0da820 */ /* 0x000fe20000400000 */
[----:B------:R-:W-:Y:S02]  /*5770*/  F2FP.F16.F32.PACK_AB R26, R29, R28 ;  /* 0x0000001c1d1a723e */ /* 0x000fe400000000ff */
[----:B------:R-:W-:Y:S01]  /*5780*/  F2FP.F16.F32.PACK_AB R28, R33, R32 ;  /* 0x00000020211c723e */ /* 0x000fe200000000ff */
[----:B------:R-:W4:Y:S01]  /*5790*/  MUFU.EX2 R55, R55 ;  /* 0x0000003700377308 */ /* 0x000f220000000800 */
[----:B-1----:R-:W-:Y:S01]  /*57a0*/  FADD R27, R29, R14 ;  /* 0x0000000e1d1b7221 */ /* 0x002fe20000000000 */
[----:B---3--:R-:W-:Y:S01]  /*57b0*/  @!P4 FMUL R51, R51, R51 ;  /* 0x000000333333c220 */ /* 0x008fe20000400000 */
[----:B------:R1:W3:Y:S01]  /*57c0*/  SYNCS.PHASECHK.TRANS64.TRYWAIT P4, [UR6+0x4a00], R67 ;  /* 0x004a0043ff0075a7 */ /* 0x0002e20008080146 */
[----:B------:R-:W-:Y:S01]  /*57d0*/  @!P3 FMUL R40, R40, 0.5 ;  /* 0x3f0000002828b820 */ /* 0x000fe20000400000 */
[----:B------:R-:W-:Y:S01]  /*57e0*/  FADD R34, R27, R34 ;  /* 0x000000221b227221 */ /* 0x000fe20000000000 */
[----:B------:R-:W-:Y:S01]  /*57f0*/  FADD R27, R48, R43 ;  /* 0x0000002b301b7221 */ /* 0x000fe20000000000 */
[----:B------:R-:W-:Y:S01]  /*5800*/  FADD R70, R68, R51 ;  /* 0x0000003344467221 */ /* 0x000fe20000000000 */
[----:B------:R5:W1:Y:S01]  /*5810*/  MUFU.EX2 R8, R13 ;  /* 0x0000000d00087308 */ /* 0x000a620000000800 */
[----:B--2---:R-:W-:Y:S01]  /*5820*/  @!P5 FMUL R44, R44, R44 ;  /* 0x0000002c2c2cd220 */ /* 0x004fe20000400000 */
[----:B------:R-:W-:Y:S01]  /*5830*/  FADD R34, R35, R34 ;  /* 0x0000002223227221 */ /* 0x000fe20000000000 */
[----:B------:R-:W-:Y:S01]  /*5840*/  FADD R27, R27, R70 ;  /* 0x000000461b1b7221 */ /* 0x000fe20000000000 */
[----:B------:R-:W-:Y:S01]  /*5850*/  F2FP.F16.F32.PACK_AB R32, R12, R11 ;  /* 0x0000000b0c20723e */ /* 0x000fe200000000ff */
[----:B------:R-:W-:Y:S01]  /*5860*/  FADD R35, R39, R44 ;  /* 0x0000002c27237221 */ /* 0x000fe20000000000 */
[----:B------:R-:W-:Y:S01]  /*5870*/  FADD R9, R9, R34 ;  /* 0x0000002209097221 */ /* 0x000fe20000000000 */
[----:B------:R-:W-:Y:S01]  /*5880*/  F2FP.F16.F32.PACK_AB R34, R14, R15 ;  /* 0x0000000f0e22723e */ /* 0x000fe200000000ff */
[----:B------:R-:W2:Y:S01]  /*5890*/  MUFU.EX2 R40, R40 ;  /* 0x0000002800287308 */ /* 0x000ea20000000800 */
[----:B----4-:R-:W-:Y:S01]  /*58a0*/  @!P6 FMUL R55, R55, R55 ;  /* 0x000000373737e220 */ /* 0x010fe20000400000 */
[----:B-----5:R-:W-:Y:S01]  /*58b0*/  FADD R13, R45, R46 ;  /* 0x0000002e2d0d7221 */ /* 0x020fe20000000000 */
[----:B------:R-:W-:Y:S01]  /*58c0*/  FADD R30, R30, R35 ;  /* 0x000000231e1e7221 */ /* 0x000fe20000000000 */
[----:B------:R-:W-:Y:S01]  /*58d0*/  F2FP.F16.F32.PACK_AB R29, R68, R53 ;  /* 0x00000035441d723e */ /* 0x000fe200000000ff */
[----:B------:R-:W-:Y:S01]  /*58e0*/  FADD R72, R42, R55 ;  /* 0x000000372a487221 */ /* 0x000fe20000000000 */
[----:B------:R-:W-:Y:S01]  /*58f0*/  FADD R13, R13, R38 ;  /* 0x000000260d0d7221 */ /* 0x000fe20000000000 */
[----:B------:R-:W-:-:S02]  /*5900*/  F2FP.F16.F32.PACK_AB R38, R20, R41 ;  /* 0x000000291426723e */ /* 0x000fc400000000ff */
[----:B------:R-:W-:Y:S01]  /*5910*/  FADD R72, R31, R72 ;  /* 0x000000481f487221 */ /* 0x000fe20000000000 */
[----:B------:R-:W-:Y:S01]  /*5920*/  FADD R13, R13, R30 ;  /* 0x0000001e0d0d7221 */ /* 0x000fe20000000000 */
[----:B-1----:R-:W-:Y:S01]  /*5930*/  @!P2 FMUL R8, R8, R8 ;  /* 0x000000080808a220 */ /* 0x002fe20000400000 */
[----:B------:R-:W-:Y:S01]  /*5940*/  F2FP.F16.F32.PACK_AB R30, R37, R36 ;  /* 0x00000024251e723e */ /* 0x000fe200000000ff */
[----:B------:R-:W-:Y:S01]  /*5950*/  FADD R72, R27, R72 ;  /* 0x000000481b487221 */ /* 0x000fe20000000000 */
[----:B------:R-:W-:Y:S01]  /*5960*/  F2FP.F16.F32.PACK_AB R36, R10, R21 ;  /* 0x000000150a24723e */ /* 0x000fe200000000ff */
[----:B------:R-:W-:Y:S01]  /*5970*/  FFMA R3, R8, R3, R9 ;  /* 0x0000000308037223 */ /* 0x000fe20000000009 */
[----:B------:R-:W-:Y:S01]  /*5980*/  FMUL R56, R56, R8 ;  /* 0x0000000838387220 */ /* 0x000fe20000400000 */
[----:B------:R-:W-:Y:S01]  /*5990*/  FADD R13, R13, R72 ;  /* 0x000000480d0d7221 */ /* 0x000fe20000000000 */
[----:B--2---:R-:W-:Y:S01]  /*59a0*/  @!P3 FMUL R40, R40, R40 ;  /* 0x000000282828b220 */ /* 0x004fe20000400000 */
        /* <DEDUP_REMOVED lines=12> */
[----:B------:R-:W-:Y:S01]  /*5a70*/  F2FP.F16.F32.PACK_AB R37, R51, R54 ;  /* 0x000000363325723e */ /* 0x000fe200000000ff */
[----:B---3--:R-:W-:Y:S06]  /*5a80*/  @!P0 BRA `(.L_x_41) ;  /* 0x0000000000048947 */ /* 0x008fec0003800000 */
[----:B------:R-:W-:Y:S01]  /*5a90*/  BPT.TRAP 0x1 ;  /* 0x000000040000795c */ /* 0x000fe20000300000 */
.L_x_41:
[----:B------:R-:W-:Y:S05]  /*5aa0*/  @P4 BRA `(.L_x_42) ;  /* 0x0000000000084947 */ /* 0x000fea0003800000 */
[----:B------:R-:W1:Y:S02]  /*5ab0*/  SYNCS.PHASECHK.TRANS64.TRYWAIT P2, [UR6+0x4a00], R67 ;  /* 0x004a0043ff0075a7 */ /* 0x000e640008040146 */
[----:B-1----:R-:W-:Y:S05]  /*5ac0*/  @!P2 BRA `(.L_x_43) ;  /* 0x0000002c00bca947 */ /* 0x002fea0003800000 */
.L_x_42:
        /* <DEDUP_REMOVED lines=24> */
.L_x_44:
[----:B------:R-:W-:-:S04]  /*5c50*/  ULEA UR6, UR8, UR46, 0x3 ;  /* 0x0000002e08067291 */ /* 0x000fc8000f8e183f */
[----:B------:R-:W-:-:S04]  /*5c60*/  UIADD3 UR6, UR6, 0x4a28, URZ ;  /* 0x00004a2806067890 */ /* 0x000fc8000fffe03f */
[----:B------:R-:W-:-:S09]  /*5c70*/  UPRMT UR6, URZ, 0x654, UR6 ;  /* 0x000006543f067896 */ /* 0x000fd20008000006 */
[----:B------:R-:W-:Y:S01]  /*5c80*/  SYNCS.ARRIVE.TRANS64.RED.A1T0 RZ, [UR6], RZ ;  /* 0x000000ffffff79a7 */ /* 0x000fe20008100406 */
[----:B------:R-:W-:Y:S05]  /*5c90*/  @P1 BRA `(.L_x_45) ;  /* 0x0000000000041947 */ /* 0x000fea0003800000 */
[----:B------:R-:W-:Y:S01]  /*5ca0*/  BPT.TRAP 0x1 ;  /* 0x000000040000795c */ /* 0x000fe20000300000 */
.L_x_45:
[----:B------:R-:W-:-:S04]  /*5cb0*/  UIADD3 UR8, UR8, 0x1, URZ ;  /* 0x0000000108087890 */ /* 0x000fc8000fffe03f */
[----:B------:R-:W-:-:S04]  /*5cc0*/  UISETP.NE.AND UP0, UPT, UR8, 0x5, UPT ;  /* 0x000000050800788c */ /* 0x000fc8000bf05270 */
[----:B------:R-:W-:Y:S01]  /*5cd0*/  USEL UR8, UR8, URZ, UP0 ;  /* 0x0000003f08087287 */ /* 0x000fe20008000000 */
[----:B------:R-:W-:Y:S11]  /*5ce0*/  @!P0 BRA `(.L_x_46) ;  /* 0x0000000000048947 */ /* 0x000ff60003800000 */
[----:B------:R-:W-:Y:S01]  /*5cf0*/  BPT.TRAP 0x1 ;  /* 0x000000040000795c */ /* 0x000fe20000300000 */
.L_x_46:
[----:B------:R-:W-:-:S04]  /*5d00*/  ULEA UR6, UR8, UR46, 0x3 ;  /* 0x0000002e08067291 */ /* 0x000fc8000f8e183f */
[----:B------:R-:W-:-:S04]  /*5d10*/  UIADD3 UR6, UR6, 0x4a28, URZ ;  /* 0x00004a2806067890 */ /* 0x000fc8000fffe03f */
[----:B------:R-:W-:-:S09]  /*5d20*/  UPRMT UR6, URZ, 0x654, UR6 ;  /* 0x000006543f067896 */ /* 0x000fd20008000006 */
[----:B------:R-:W-:Y:S01]  /*5d30*/  SYNCS.ARRIVE.TRANS64.RED.A1T0 RZ, [UR6], RZ ;  /* 0x000000ffffff79a7 */ /* 0x000fe20008100406 */
[----:B------:R-:W-:Y:S05]  /*5d40*/  @P1 BRA `(.L_x_47) ;  /* 0x0000000000041947 */ /* 0x000fea0003800000 */
[----:B------:R-:W-:Y:S01]  /*5d50*/  BPT.TRAP 0x1 ;  /* 0x000000040000795c */ /* 0x000fe20000300000 */
.L_x_47:
[----:B------:R-:W-:Y:S01]  /*5d60*/  UIADD3 UR41, UR41, 0x1, URZ ;  /* 0x0000000129297890 */ /* 0x000fe2000fffe03f */
[C---:B------:R-:W-:Y:S01]  /*5d70*/  ISETP.GT.AND P2, PT, R0.reuse, 0x1, PT ;  /* 0x000000010000780c */ /* 0x040fe20003f44270 */
[----:B------:R-:W-:Y:S01]  /*5d80*/  UIADD3 UR8, UR8, 0x1, URZ ;  /* 0x0000000108087890 */ /* 0x000fe2000fffe03f */
[----:B------:R-:W-:Y:S01]  /*5d90*/  VIADD R0, R0, 0xffffffff ;  /* 0xffffffff00007836 */ /* 0x000fe20000000000 */
[----:B------:R-:W-:Y:S01]  /*5da0*/  UISETP.NE.AND UP1, UPT, UR41, 0x5, UPT ;  /* 0x000000052900788c */ /* 0x000fe2000bf25270 */
[----:B------:R-:W-:Y:S01]  /*5db0*/  VIADD R7, R7, 0x40 ;  /* 0x0000004007077836 */ /* 0x000fe20000000000 */
[----:B------:R-:W-:Y:S01]  /*5dc0*/  UISETP.NE.AND UP0, UPT, UR8, 0x5, UPT ;  /* 0x000000050800788c */ /* 0x000fe2000bf05270 */
[----:B-1----:R-:W-:Y:S01]  /*5dd0*/  IMAD.MOV.U32 R8, RZ, RZ, R4 ;  /* 0x000000ffff087224 */ /* 0x002fe200078e0004 */
[----:B------:R-:W-:Y:S01]  /*5de0*/  USEL UR6, URZ, 0x1, UP1 ;  /* 0x000000013f067887 */ /* 0x000fe20008800000 */
[----:B------:R-:W-:Y:S01]  /*5df0*/  IMAD.MOV.U32 R9, RZ, RZ, R6 ;  /* 0x000000ffff097224 */ /* 0x000fe200078e0006 */
[----:B------:R-:W-:-:S02]  /*5e00*/  USEL UR8, UR8, URZ, UP0 ;  /* 0x0000003f08087287 */ /* 0x000fc40008000000 */
[----:B------:R-:W-:Y:S02]  /*5e10*/  USEL UR41, UR41, URZ, UP1 ;  /* 0x0000003f29297287 */ /* 0x000fe40008800000 */
[----:B------:R-:W-:Y:S01]  /*5e20*/  LOP3.LUT R22, R22, UR6, RZ, 0x3c, !PT ;  /* 0x0000000616167c12 */ /* 0x000fe2000f8e3cff */
[----:B------:R-:W-:Y:S09]  /*5e30*/  @P2 BRA `(.L_x_48) ;  /* 0xffffffe400342947 */ /* 0x000ff2000383ffff */
.L_x_37:
[----:B------:R-:W-:-:S04]  /*5e40*/  ULOP3.LUT UR4, UR44, 0x1, URZ, 0xfc, !UPT ;  /* 0x000000012c047892 */ /* 0x000fc8000f8efc3f */
[----:B------:R-:W-:-:S06]  /*5e50*/  UISETP.NE.AND UP0, UPT, UR4, 0x3, UPT ;  /* 0x000000030400788c */ /* 0x000fcc000bf05270 */
[----:B------:R-:W-:-:S13]  /*5e60*/  PLOP3.LUT P2, PT, PT, PT, UP0, 0x80, 0x0 ;  /* 0x000000000000781c */ /* 0x000fda0003f4f008 */
[----:B------:R-:W-:Y:S05]  /*5e70*/  @!P2 BRA `(.L_x_49) ;  /* 0x000000000004a947 */ /* 0x000fea0003800000 */
[----:B------:R-:W-:Y:S01]  /*5e80*/  BPT.TRAP 0x1 ;  /* 0x000000040000795c */ /* 0x000fe20000300000 */
.L_x_49:
[----:B------:R-:W-:Y:S02]  /*5e90*/  UISETP.GT.U32.AND UP0, UPT, UR44, 0x1, UPT ;  /* 0x000000012c00788c */ /* 0x000fe4000bf04070 */
[----:B------:R-:W-:-:S04]  /*5ea0*/  ULEA UR4, UR37, UR46, 0x3 ;  /* 0x0000002e25047291 */ /* 0x000fc8000f8e183f */
[----:B------:R-:W-:Y:S01]  /*5eb0*/  UIADD3 UR4, UR4, 0x4a60, URZ ;  /* 0x00004a6004047890 */ /* 0x000fe2000fffe03f */
[----:B------:R-:W-:-:S03]  /*5ec0*/  PLOP3.LUT P2, PT, PT, PT, UP0, 0x80, 0x0 ;  /* 0x000000000000781c */ /* 0x000fc60003f4f008 */
[----:B------:R-:W-:-:S09]  /*5ed0*/  UPRMT UR4, URZ, 0x654, UR4 ;  /* 0x000006543f047896 */ /* 0x000fd20008000004 */
[----:B------:R-:W-:Y:S01]  /*5ee0*/  SYNCS.ARRIVE.TRANS64.RED.A1T0 RZ, [UR4], RZ ;  /* 0x000000ffffff79a7 */ /* 0x000fe20008100404 */
[----:B------:R-:W-:Y:S05]  /*5ef0*/  @P2 BRA `(.L_x_50) ;  /* 0x0000000000042947 */ /* 0x000fea0003800000 */
[----:B------:R-:W-:Y:S01]  /*5f00*/  BPT.TRAP 0x1 ;  /* 0x000000040000795c */ /* 0x000fe20000300000 */
.L_x_50:
[----:B------:R-:W-:Y:S05]  /*5f10*/  @!P0 BRA `(.L_x_51) ;  /* 0x0000000000048947 */ /* 0x000fea0003800000 */
[----:B------:R-:W-:Y:S01]  /*5f20*/  BPT.TRAP 0x1 ;  /* 0x000000040000795c */ /* 0x000fe20000300000 */
.L_x_51:
[----:B------:R-:W-:-:S04]  /*5f30*/  ULEA UR8, UR8, UR46, 0x3 ;  /* 0x0000002e08087291 */ /* 0x000fc8000f8e183f */
[----:B------:R-:W-:-:S04]  /*5f40*/  UIADD3 UR8, UR8, 0x4a28, URZ ;  /* 0x00004a2808087890 */ /* 0x000fc8000fffe03f */
[----:B------:R-:W-:-:S09]  /*5f50*/  UPRMT UR8, URZ, 0x654, UR8 ;  /* 0x000006543f087896 */ /* 0x000fd20008000008 */
[----:B------:R-:W-:Y:S01]  /*5f60*/  SYNCS.ARRIVE.TRANS64.RED.A1T0 RZ, [UR8], RZ ;  /* 0x000000ffffff79a7 */ /* 0x000fe20008100408 */
[----:B------:R-:W-:Y:S05]  /*5f70*/  @P1 BRA `(.L_x_52) ;  /* 0x0000000000041947 */ /* 0x000fea0003800000 */
[----:B------:R-:W-:Y:S01]  /*5f80*/  BPT.TRAP 0x1 ;  /* 0x000000040000795c */ /* 0x000fe20000300000 */
.L_x_52:
[----:B------:R-:W1:Y:S01]  /*5f90*/  SHFL.BFLY PT, R0, R3, 0x1, 0x1f ;  /* 0x0c201f0003007f89 */ /* 0x000e6200000e0000 */
[----:B------:R-:W-:Y:S01]  /*5fa0*/  BSSY B0, `(.L_x_53) ;  /* 0x0000023000007945 */ /* 0x000fe20003800000 */
[----:B------:R-:W-:Y:S02]  /*5fb0*/  IMAD.MOV.U32 R10, RZ, RZ, 0x3f800000 ;  /* 0x3f800000ff0a7424 */ /* 0x000fe400078e00ff */
[----:B------:R-:W2:Y:S01]  /*5fc0*/  SHFL.BFLY PT, R8, R5, 0x1, 0x1f ;  /* 0x0c201f0005087f89 */ /* 0x000ea200000e0000 */
[----:B------:R-:W-:Y:S02]  /*5fd0*/  IMAD.MOV.U32 R11, RZ, RZ, 0x7f800000 ;  /* 0x7f800000ff0b7424 */ /* 0x000fe400078e00ff */
[----:B-1----:R-:W-:Y:S01]  /*5fe0*/  FADD R0, R0, R3 ;  /* 0x0000000300007221 */ /* 0x002fe20000000000 */
[----:B--2---:R-:W-:-:S04]  /*5ff0*/  FADD R15, R8, R5 ;  /* 0x00000005080f7221 */ /* 0x004fc80000000000 */
[----:B------:R-:W1:Y:S01]  /*6000*/  SHFL.BFLY PT, R7, R0, 0x2, 0x1f ;  /* 0x0c401f0000077f89 */ /* 0x000e6200000e0000 */
[----:B------:R-:W-:-:S03]  /*6010*/  IMAD.MOV.U32 R8, RZ, RZ, 0x3f800000 ;  /* 0x3f800000ff087424 */ /* 0x000fc600078e00ff */
[----:B------:R-:W2:Y:S01]  /*6020*/  SHFL.BFLY PT, R20, R15, 0x2, 0x1f ;  /* 0x0c401f000f147f89 */ /* 0x000ea200000e0000 */
[C---:B-1----:R-:W-:Y:S01]  /*6030*/  FSETP.NE.AND P0, PT, R0.reuse, -R7, PT ;  /* 0x800000070000720b */ /* 0x042fe20003f05000 */
[----:B------:R-:W-:Y:S01]  /*6040*/  FADD R3, R0, R7 ;  /* 0x0000000700037221 */ /* 0x000fe20000000000 */
[----:B------:R-:W-:Y:S02]  /*6050*/  IMAD.MOV.U32 R7, RZ, RZ, 0x7f800000 ;  /* 0x7f800000ff077424 */ /* 0x000fe400078e00ff */
[----:B--2---:R-:W-:-:S09]  /*6060*/  FADD R5, R15, R20 ;  /* 0x000000140f057221 */ /* 0x004fd20000000000 */
[----:B------:R-:W-:Y:S05]  /*6070*/  @!P0 BRA `(.L_x_54) ;  /* 0x0000000000548947 */ /* 0x000fea0003800000 */
[----:B------:R-:W-:Y:S01]  /*6080*/  VIADD R0, R3, 0x1800000 ;  /* 0x0180000003007836 */ /* 0x000fe20000000000 */
[----:B------:R-:W-:Y:S04]  /*6090*/  BSSY B1, `(.L_x_55) ;  /* 0x000000c000017945 */ /* 0x000fe80003800000 */
[----:B------:R-:W-:-:S04]  /*60a0*/  LOP3.LUT R0, R0, 0x7f800000, RZ, 0xc0, !PT ;  /* 0x7f80000000007812 */ /* 0x000fc800078ec0ff */
[----:B------:R-:W-:-:S13]  /*60b0*/  ISETP.GT.U32.AND P0, PT, R0, 0x1ffffff, PT ;  /* 0x01ffffff0000780c */ /* 0x000fda0003f04070 */
[----:B------:R-:W-:Y:S05]  /*60c0*/  @P0 BRA `(.L_x_56) ;  /* 0x0000000000100947 */ /* 0x000fea0003800000 */
[----:B------:R-:W-:-:S07]  /*60d0*/  MOV R14, 0x60f0 ;  /* 0x000060f0000e7802 */ /* 0x000fce0000000f00 */
[----:B------:R-:W-:Y:S05]  /*60e0*/  CALL.REL.NOINC `($__internal_0_$__cuda_sm20_rcp_rn_f32_slowpath) ;  /* 0x0000002c00447944 */ /* 0x000fea0003c00000 */
[----:B------:R-:W-:Y:S01]  /*60f0*/  IMAD.MOV.U32 R8, RZ, RZ, R0 ;  /* 0x000000ffff087224 */ /* 0x000fe200078e0000 */
[----:B------:R-:W-:Y:S06]  /*6100*/  BRA `(.L_x_57) ;  /* 0x0000000000107947 */ /* 0x000fec0003800000 */
.L_x_56:
[----:B------:R-:W1:Y:S02]  /*6110*/  MUFU.RCP R8, R3 ;  /* 0x0000000300087308 */ /* 0x000e640000001000 */
[----:B-1----:R-:W-:-:S04]  /*6120*/  FFMA R0, R3, R8, -1 ;  /* 0xbf80000003007423 */ /* 0x002fc80000000008 */
[----:B------:R-:W-:-:S04]  /*6130*/  FADD.FTZ R9, -R0, -RZ ;  /* 0x800000ff00097221 */ /* 0x000fc80000010100 */
[----:B------:R-:W-:-:S07]  /*6140*/  FFMA R8, R8, R9, R8 ;  /* 0x0000000908087223 */ /* 0x000fce0000000008 */
.L_x_57:
[----:B------:R-:W-:Y:S05]  /*6150*/  BSYNC B1 ;  /* 0x0000000000017941 */ /* 0x000fea0003800000 */
.L_x_55:
[----:B------:R-:W-:Y:S01]  /*6160*/  FSETP.GEU.AND P0, PT, |R3|, 1.175494350822287508e-38, PT ;  /* 0x008000000300780b */ /* 0x000fe20003f0e200 */
[----:B------:R-:W-:-:S12]  /*6170*/  ULDC UR4, c[0x0][0x600] ;  /* 0x0001800000047ab9 */ /* 0x000fd80000000800 */
[----:B------:R-:W-:-:S04]  /*6180*/  @!P0 FMUL R3, R3, 16777216 ;  /* 0x4b80000003038820 */ /* 0x000fc80000400000 */
[----:B------:R-:W1:Y:S02]  /*6190*/  MUFU.LG2 R0, R3 ;  /* 0x0000000300007308 */ /* 0x000e640000000c00 */
[----:B-1----:R-:W-:-:S04]  /*61a0*/  @!P0 FADD R0, R0, -24 ;  /* 0xc1c0000000008421 */ /* 0x002fc80000000000 */
[----:B------:R-:W-:-:S04]  /*61b0*/  FMUL R11, R0, 0.69314718246459960938 ;  /* 0x3f317218000b7820 */ /* 0x000fc80000400000 */
[----:B------:R-:W-:-:S07]  /*61c0*/  FFMA R11, R4, UR4, R11 ;  /* 0x00000004040b7c23 */ /* 0x000fce000800000b */
.L_x_54:
[----:B------:R-:W-:Y:S05]  /*61d0*/  BSYNC B0 ;  /* 0x0000000000007941 */ /* 0x000fea0003800000 */
.L_x_53:
[----:B------:R-:W-:Y:S01]  /*61e0*/  FSETP.NE.AND P0, PT, R15, -R20, PT ;  /* 0x800000140f00720b */ /* 0x000fe20003f05000 */
[----:B------:R-:W-:Y:S01]  /*61f0*/  ULDC UR4, c[0x0][0x608] ;  /* 0x0001820000047ab9 */ /* 0x000fe20000000800 */
[----:B------:R-:W-:Y:S01]  /*6200*/  BSSY B0, `(.L_x_58) ;  /* 0x000001d000007945 */ /* 0x000fe20003800000 */
[----:B------:R-:W-:-:S04]  /*6210*/  FMUL R8, R8, UR4 ;  /* 0x0000000408087c20 */ /* 0x000fc80008400000 */
[-C--:B------:R-:W-:Y:S01]  /*6220*/  FMUL R56, R56, R8.reuse ;  /* 0x0000000838387220 */ /* 0x080fe20000400000 */
[-C--:B------:R-:W-:Y:S01]  /*6230*/  FMUL R26, R57, R8.reuse ;  /* 0x00000008391a7220 */ /* 0x080fe20000400000 */
[-C--:B------:R-:W-:Y:S01]  /*6240*/  FMUL R60, R60, R8.reuse ;  /* 0x000000083c3c7220 */ /* 0x080fe20000400000 */
[----:B------:R-:W-:-:S03]  /*6250*/  FMUL R28, R61, R8 ;  /* 0x000000083d1c7220 */ /* 0x000fc60000400000 */
[----:B------:R-:W-:Y:S05]  /*6260*/  @!P0 BRA `(.L_x_59) ;  /* 0x0000000000588947 */ /* 0x000fea0003800000 */
[----:B------:R-:W-:Y:S01]  /*6270*/  VIADD R0, R5, 0x1800000 ;  /* 0x0180000005007836 */ /* 0x000fe20000000000 */
[----:B------:R-:W-:Y:S04]  /*6280*/  BSSY B1, `(.L_x_60) ;  /* 0x000000d000017945 */ /* 0x000fe80003800000 */
[----:B------:R-:W-:-:S04]  /*6290*/  LOP3.LUT R0, R0, 0x7f800000, RZ, 0xc0, !PT ;  /* 0x7f80000000007812 */ /* 0x000fc800078ec0ff */
[----:B------:R-:W-:-:S13]  /*62a0*/  ISETP.GT.U32.AND P0, PT, R0, 0x1ffffff, PT ;  /* 0x01ffffff0000780c */ /* 0x000fda0003f04070 */
[----:B------:R-:W-:Y:S05]  /*62b0*/  @P0 BRA `(.L_x_61) ;  /* 0x0000000000140947 */ /* 0x000fea0003800000 */
[----:B------:R-:W-:Y:S01]  /*62c0*/  IMAD.MOV.U32 R3, RZ, RZ, R5 ;  /* 0x000000ffff037224 */ /* 0x000fe200078e0005 */
[----:B------:R-:W-:-:S07]  /*62d0*/  MOV R14, 0x62f0 ;  /* 0x000062f0000e7802 */ /* 0x000fce0000000f00 */
[----:B------:R-:W-:Y:S05]  /*62e0*/  CALL.REL.NOINC `($__internal_0_$__cuda_sm20_rcp_rn_f32_slowpath) ;  /* 0x0000002800c47944 */ /* 0x000fea0003c00000 */
[----:B------:R-:W-:Y:S01]  /*62f0*/  IMAD.MOV.U32 R10, RZ, RZ, R0 ;  /* 0x000000ffff0a7224 */ /* 0x000fe200078e0000 */
[----:B------:R-:W-:Y:S06]  /*6300*/  BRA `(.L_x_62) ;  /* 0x0000000000107947 */ /* 0x000fec0003800000 */
.L_x_61:
[----:B------:R-:W1:Y:S02]  /*6310*/  MUFU.RCP R10, R5 ;  /* 0x00000005000a7308 */ /* 0x000e640000001000 */
[----:B-1----:R-:W-:-:S04]  /*6320*/  FFMA R0, R5, R10, -1 ;  /* 0xbf80000005007423 */ /* 0x002fc8000000000a */
[----:B------:R-:W-:-:S04]  /*6330*/  FADD.FTZ R3, -R0, -RZ ;  /* 0x800000ff00037221 */ /* 0x000fc80000010100 */
[----:B------:R-:W-:-:S07]  /*6340*/  FFMA R10, R10, R3, R10 ;  /* 0x000000030a0a7223 */ /* 0x000fce000000000a */
.L_x_62:
[----:B------:R-:W-:Y:S05]  /*6350*/  BSYNC B1 ;  /* 0x0000000000017941 */ /* 0x000fea0003800000 */
.L_x_60:
[----:B------:R-:W-:Y:S01]  /*6360*/  FSETP.GEU.AND P0, PT, |R5|, 1.175494350822287508e-38, PT ;  /* 0x008000000500780b */ /* 0x000fe20003f0e200 */
[----:B------:R-:W-:-:S12]  /*6370*/  ULDC UR4, c[0x0][0x600] ;  /* 0x0001800000047ab9 */ /* 0x000fd80000000800 */
[----:B------:R-:W-:-:S04]  /*6380*/  @!P0 FMUL R5, R5, 16777216 ;  /* 0x4b80000005058820 */ /* 0x000fc80000400000 */
[----:B------:R-:W1:Y:S02]  /*6390*/  MUFU.LG2 R0, R5 ;  /* 0x0000000500007308 */ /* 0x000e640000000c00 */
[----:B-1----:R-:W-:-:S04]  /*63a0*/  @!P0 FADD R0, R0, -24 ;  /* 0xc1c0000000008421 */ /* 0x002fc80000000000 */
[----:B------:R-:W-:-:S04]  /*63b0*/  FMUL R7, R0, 0.69314718246459960938 ;  /* 0x3f31721800077820 */ /* 0x000fc80000400000 */
[----:B------:R-:W-:-:S07]  /*63c0*/  FFMA R7, R6, UR4, R7 ;  /* 0x0000000406077c23 */ /* 0x000fce0008000007 */
.L_x_59:
[----:B------:R-:W-:Y:S05]  /*63d0*/  BSYNC B0 ;  /* 0x0000000000007941 */ /* 0x000fea0003800000 */
.L_x_58:
[----:B------:R-:W-:Y:S01]  /*63e0*/  SHF.L.U32 R0, R66, 0x1f, RZ ;  /* 0x0000001f42007819 */ /* 0x000fe200000006ff */
[----:B------:R-:W-:Y:S01]  /*63f0*/  UISETP.NE.AND UP0, UPT, UR42, 0x1, UPT ;  /* 0x000000012a00788c */ /* 0x000fe2000bf05270 */
[----:B------:R-:W-:Y:S01]  /*6400*/  LOP3.LUT P0, R24, R2, 0x3, RZ, 0xc0, !PT ;  /* 0x0000000302187812 */ /* 0x000fe2000780c0ff */
[----:B------:R-:W-:Y:S01]  /*6410*/  UISETP.NE.AND UP1, UPT, UR42, 0x2, UPT ;  /* 0x000000022a00788c */ /* 0x000fe2000bf25270 */
[----:B------:R-:W1:Y:S01]  /*6420*/  SYNCS.PHASECHK.TRANS64.TRYWAIT P1, [UR9+0x8], R0 ;  /* 0x00000800ff0075a7 */ /* 0x000e620008020149 */
[----:B------:R-:W-:Y:S02]  /*6430*/  ULDC UR4, c[0x0][0x608] ;  /* 0x0001820000047ab9 */ /* 0x000fe40000000800 */
[----:B------:R-:W-:-:S05]  /*6440*/  FMUL R10, R10, UR4 ;  /* 0x000000040a0a7c20 */ /* 0x000fca0008400000 */
[----:B------:R-:W-:Y:S02]  /*6450*/  @!UP0 ULOP3.LUT UP2, URZ, UR37, 0x2, URZ, 0xc0, !UPT ;  /* 0x00000002253f8892 */ /* 0x000fe4000f84c03f */
[----:B------:R-:W-:Y:S02]  /*6460*/  @!UP0 ULOP3.LUT UR37, UR37, 0x1, URZ, 0xc0, !UPT ;  /* 0x0000000125258892 */ /* 0x000fe4000f8ec03f */
[----:B------:R-:W-:Y:S02]  /*6470*/  @!UP0 USEL UR5, URZ, 0x1, UP2 ;  /* 0x000000013f058887 */ /* 0x000fe40009000000 */
[----:B------:R-:W-:Y:S02]  /*6480*/  @!UP1 UIADD3 UR6, UR37, 0x1, URZ ;  /* 0x0000000125069890 */ /* 0x000fe4000fffe03f */
[----:B------:R-:W-:Y:S02]  /*6490*/  @!UP0 ULOP3.LUT UR40, UR40, UR5, URZ, 0x3c, !UPT ;  /* 0x0000000528288292 */ /* 0x000fe4000f8e3c3f */
[----:B------:R-:W-:-:S02]  /*64a0*/  @!UP1 UISETP.GT.U32.AND UP2, UPT, UR6, 0x1, UPT ;  /* 0x000000010600988c */ /* 0x000fc4000bf44070 */
[----:B------:R-:W-:Y:S02]  /*64b0*/  @!UP1 ULOP3.LUT UR37, UR37, 0x1, URZ, 0xc, !UPT ;  /* 0x0000000125259892 */ /* 0x000fe4000f8e0c3f */
[----:B------:R-:W-:-:S04]  /*64c0*/  @!UP1 USEL UR5, URZ, 0x1, !UP2 ;  /* 0x000000013f059887 */ /* 0x000fc8000d000000 */
[----:B------:R-:W-:Y:S01]  /*64d0*/  @!UP1 ULOP3.LUT UR40, UR40, UR5, URZ, 0x3c, !UPT ;  /* 0x0000000528289292 */ /* 0x000fe2000f8e3c3f */
[----:B-1----:R-:W-:Y:S11]  /*64e0*/  @!P1 BRA `(.L_x_63) ;  /* 0x00000024004c9947 */ /* 0x002ff60003800000 */
.L_x_126:
[----:B------:R-:W-:Y:S04]  /*64f0*/  BSSY B0, `(.L_x_64) ;  /* 0x000001b000007945 */ /* 0x000fe80003800000 */
[----:B------:R-:W-:Y:S05]  /*6500*/  @P0 BRA `(.L_x_65) ;  /* 0x0000000000640947 */ /* 0x000fea0003800000 */
[----:B------:R-:W2:Y:S01]  /*6510*/  LDC.64 R8, c[0x0][0x688] ;  /* 0x0001a200ff087b82 */ /* 0x000ea20000000a00 */
[----:B-1----:R-:W-:Y:S01]  /*6520*/  LOP3.LUT R0, R2, 0x60, RZ, 0xc0, !PT ;  /* 0x0000006002007812 */ /* 0x002fe200078ec0ff */
[----:B------:R-:W-:Y:S01]  /*6530*/  IMAD.MOV R6, RZ, RZ, -R23 ;  /* 0x000000ffff067224 */ /* 0x000fe200078e0a17 */
[----:B------:R-:W-:Y:S01]  /*6540*/  SHF.R.U32.HI R4, RZ, 0x2, R2 ;  /* 0x00000002ff047819 */ /* 0x000fe20000011602 */
[----:B------:R-:W-:Y:S01]  /*6550*/  ULDC UR4, c[0x0][0xa10] ;  /* 0x0002840000047ab9 */ /* 0x000fe20000000800 */
[----:B------:R-:W-:Y:S01]  /*6560*/  SHF.R.U32.HI R0, RZ, 0x5, R0 ;  /* 0x00000005ff007819 */ /* 0x000fe20000011600 */
[----:B------:R-:W-:Y:S01]  /*6570*/  IMAD.SHL.U32 R3, R65, 0x40, RZ ;  /* 0x0000004041037824 */ /* 0x000fe200078e00ff */
[----:B------:R-:W-:-:S03]  /*6580*/  LOP3.LUT R4, R4, 0x7, RZ, 0xc0, !PT ;  /* 0x0000000704047812 */ /* 0x000fc600078ec0ff */
[----:B------:R-:W-:Y:S02]  /*6590*/  IMAD.SHL.U32 R5, R0, 0x10, RZ ;  /* 0x0000001000057824 */ /* 0x000fe400078e00ff */
[----:B------:R-:W-:Y:S01]  /*65a0*/  IMAD R0, R6, UR4, R19 ;  /* 0x0000000406007c24 */ /* 0x000fe2000f8e0213 */
[----:B------:R-:W-:Y:S02]  /*65b0*/  ULDC UR4, c[0x0][0x288] ;  /* 0x0000a20000047ab9 */ /* 0x000fe40000000800 */
[----:B------:R-:W-:-:S05]  /*65c0*/  LOP3.LUT R4, R5, 0xfffffff0, R4, 0xe2, !PT ;  /* 0xfffffff005047812 */ /* 0x000fca00078ee204 */
[----:B------:R-:W-:Y:S02]  /*65d0*/  IMAD.IADD R5, R3, 0x1, R4 ;  /* 0x0000000103057824 */ /* 0x000fe400078e0204 */
[----:B--2---:R-:W-:-:S03]  /*65e0*/  IMAD R0, R0, R8, R3 ;  /* 0x0000000800007224 */ /* 0x004fc600078e0203 */
[C---:B------:R-:W-:Y:S01]  /*65f0*/  ISETP.GE.U32.AND P0, PT, R5.reuse, UR4, PT ;  /* 0x0000000405007c0c */ /* 0x040fe2000bf06070 */
[----:B------:R-:W-:Y:S02]  /*6600*/  VIADD R6, R5, 0x8 ;  /* 0x0000000805067836 */ /* 0x000fe40000000000 */
[----:B------:R-:W-:-:S03]  /*6610*/  IMAD R3, R9, UR36, R0 ;  /* 0x0000002409037c24 */ /* 0x000fc6000f8e0200 */
[----:B------:R-:W-:Y:S01]  /*6620*/  ISETP.GE.U32.AND P1, PT, R6, UR4, PT ;  /* 0x0000000406007c0c */ /* 0x000fe2000bf26070 */
[----:B------:R-:W-:Y:S01]  /*6630*/  ULDC.64 UR4, c[0x0][0x680] ;  /* 0x0001a00000047ab9 */ /* 0x000fe20000000a00 */
[----:B------:R-:W-:-:S04]  /*6640*/  IADD3 R0, P2, R4, R3, RZ ;  /* 0x0000000304007210 */ /* 0x000fc80007f5e0ff */
[----:B------:R-:W-:Y:S02]  /*6650*/  LEA.HI.X.SX32 R3, R3, RZ, 0x1, P2 ;  /* 0x000000ff03037211 */ /* 0x000fe400010f0eff */
[----:B------:R-:W-:-:S04]  /*6660*/  LEA R4, P2, R0, UR4, 0x2 ;  /* 0x0000000400047c11 */ /* 0x000fc8000f8410ff */
[----:B------:R-:W-:-:S05]  /*6670*/  LEA.HI.X R5, R0, UR5, R3, 0x2, P2 ;  /* 0x0000000500057c11 */ /* 0x000fca00090f1403 */
[----:B------:R2:W-:Y:S04]  /*6680*/  @!P0 STG.E desc[UR50][R4.64], R11 ;  /* 0x0000000b04008986 */ /* 0x0005e8000c101932 */
[----:B------:R2:W-:Y:S02]  /*6690*/  @!P1 STG.E desc[UR50][R4.64+0x20], R7 ;  /* 0x0000200704009986 */ /* 0x0005e4000c101932 */
.L_x_65:
[----:B------:R-:W-:Y:S05]  /*66a0*/  BSYNC B0 ;  /* 0x0000000000007941 */ /* 0x000fea0003800000 */
.L_x_64:
[----:B------:R-:W-:Y:S01]  /*66b0*/  ULDC.64 UR4, c[0x0][0x730] ;  /* 0x0001cc0000047ab9 */ /* 0x000fe20000000a00 */
[-C--:B------:R-:W-:Y:S01]  /*66c0*/  FMUL R58, R58, R10.reuse ;  /* 0x0000000a3a3a7220 */ /* 0x080fe20000400000 */
[----:B------:R-:W-:Y:S01]  /*66d0*/  ISETP.NE.U32.AND P0, PT, RZ, UR4, PT ;  /* 0x00000004ff007c0c */ /* 0x000fe2000bf05070 */
[-C--:B------:R-:W-:Y:S01]  /*66e0*/  FMUL R30, R59, R10.reuse ;  /* 0x0000000a3b1e7220 */ /* 0x080fe20000400000 */
[-C--:B------:R-:W-:Y:S01]  /*66f0*/  FMUL R62, R62, R10.reuse ;  /* 0x0000000a3e3e7220 */ /* 0x080fe20000400000 */
[----:B------:R-:W-:Y:S01]  /*6700*/  FMUL R32, R63, R10 ;  /* 0x0000000a3f207220 */ /* 0x000fe20000400000 */
[----:B------:R-:W-:-:S13]  /*6710*/  ISETP.NE.AND.EX P0, PT, RZ, UR5, PT, P0 ;  /* 0x00000005ff007c0c */ /* 0x000fda000bf05300 */
[----:B------:R-:W-:Y:S05]  /*6720*/  @P0 BRA `(.L_x_66) ;  /* 0x0000000000240947 */ /* 0x000fea0003800000 */
[----:B------:R-:W-:Y:S02]  /*6730*/  ULDC.64 UR4, c[0x0][0x728] ;  /* 0x0001ca0000047ab9 */ /* 0x000fe40000000a00 */
[----:B------:R-:W-:-:S04]  /*6740*/  ISETP.NE.U32.AND P0, PT, RZ, UR4, PT ;  /* 0x00000004ff007c0c */ /* 0x000fc8000bf05070 */
[----:B------:R-:W-:-:S13]  /*6750*/  ISETP.NE.AND.EX P0, PT, RZ, UR5, PT, P0 ;  /* 0x00000005ff007c0c */ /* 0x000fda000bf05300 */
[----:B------:R-:W-:Y:S05]  /*6760*/  @!P0 BRA `(.L_x_67) ;  /* 0x00000000000c8947 */ /* 0x000fea0003800000 */
[----:B--2---:R-:W2:Y:S02]  /*6770*/  LDC.64 R4, c[0x0][0x728] ;  /* 0x0001ca00ff047b82 */ /* 0x004ea40000000a00 */
[----:B--2---:R3:W5:Y:S01]  /*6780*/  LDG.E R64, desc[UR50][R4.64] ;  /* 0x0000003204407981 */ /* 0x004762000c1e1900 */
[----:B------:R-:W-:Y:S05]  /*6790*/  BRA `(.L_x_66) ;  /* 0x0000000000087947 */ /* 0x000fea0003800000 */
.L_x_67:
[----:B------:R-:W-:Y:S02]  /*67a0*/  ULDC UR4, c[0x0][0x720] ;  /* 0x0001c80000047ab9 */ /* 0x000fe40000000800 */
[----:B------:R-:W-:-:S07]  /*67b0*/  MOV R64, UR4 ;  /* 0x0000000400407c02 */ /* 0x000fce0008000f00 */
.L_x_66:
[----:B-1----:R-:W-:-:S04]  /*67c0*/  MOV R0, RZ ;  /* 0x000000ff00007202 */ /* 0x002fc80000000f00 */
[----:B------:R-:W-:-:S13]  /*67d0*/  LOP3.LUT P0, RZ, R0, 0x9f, RZ, 0xc0, !PT ;  /* 0x0000009f00ff7812 */ /* 0x000fda000780c0ff */
[----:B------:R-:W-:Y:S05]  /*67e0*/  @!P0 BRA `(.L_x_68) ;  /* 0x0000000000408947 */ /* 0x000fea0003800000 */
[----:B------:R-:W-:Y:S01]  /*67f0*/  MOV R0, 0x0 ;  /* 0x0000000000007802 */ /* 0x000fe20000000f00 */
[----:B------:R-:W-:Y:S01]  /*6800*/  ULDC.64 UR4, c[0x4][0x68] ;  /* 0x01001a0000047ab9 */ /* 0x000fe20000000a00 */
[----:B------:R-:W-:Y:S01]  /*6810*/  ULDC.64 UR6, c[0x4][0x8] ;  /* 0x0100020000067ab9 */ /* 0x000fe20000000a00 */
[----:B--23--:R-:W-:Y:S01]  /*6820*/  IMAD.U32 R4, RZ, RZ, UR4 ;  /* 0x00000004ff047e24 */ /* 0x00cfe2000f8e00ff */
[----:B------:R1:W2:Y:S01]  /*6830*/  LDC.64 R14, c[0x4][R0] ;  /* 0x01000000000e7b82 */ /* 0x0002a20000000a00 */
[----:B------:R-:W-:Y:S01]  /*6840*/  IMAD.U32 R5, RZ, RZ, UR5 ;  /* 0x00000005ff057e24 */ /* 0x000fe2000f8e00ff */
[----:B------:R-:W-:Y:S01]  /*6850*/  ULDC.64 UR4, c[0x4][0x70] ;  /* 0x01001c0000047ab9 */ /* 0x000fe20000000a00 */
[----:B------:R-:W-:Y:S02]  /*6860*/  IMAD.U32 R10, RZ, RZ, UR6 ;  /* 0x00000006ff0a7e24 */ /* 0x000fe4000f8e00ff */
[----:B------:R-:W-:Y:S02]  /*6870*/  IMAD.U32 R6, RZ, RZ, UR4 ;  /* 0x00000004ff067e24 */ /* 0x000fe4000f8e00ff */
[----:B------:R-:W-:-:S02]  /*6880*/  IMAD.U32 R7, RZ, RZ, UR5 ;  /* 0x00000005ff077e24 */ /* 0x000fc4000f8e00ff */
[----:B------:R-:W-:Y:S02]  /*6890*/  IMAD.U32 R11, RZ, RZ, UR7 ;  /* 0x00000007ff0b7e24 */ /* 0x000fe4000f8e00ff */
[----:B------:R-:W-:Y:S02]  /*68a0*/  IMAD.MOV.U32 R8, RZ, RZ, 0x70 ;  /* 0x00000070ff087424 */ /* 0x000fe400078e00ff */
[----:B------:R-:W-:Y:S02]  /*68b0*/  IMAD.MOV.U32 R12, RZ, RZ, 0x1 ;  /* 0x00000001ff0c7424 */ /* 0x000fe400078e00ff */
[----:B-1----:R-:W-:-:S07]  /*68c0*/  IMAD.MOV.U32 R13, RZ, RZ, RZ ;  /* 0x000000ffff0d7224 */ /* 0x002fce00078e00ff */
[----:B------:R-:W-:-:S07]  /*68d0*/  LEPC R20, `(.L_x_68) ;  /* 0x000000001014794e */ /* 0x000fce0000000000 */
[----:B--2--5:R-:W-:Y:S05]  /*68e0*/  CALL.ABS.NOINC R14 ;  /* 0x000000000e007343 */ /* 0x024fea0003c00000 */
.L_x_68:
[----:B------:R-:W-:Y:S02]  /*68f0*/  IMAD.U32 R25, RZ, RZ, UR46 ;  /* 0x0000002eff197e24 */ /* 0x000fe4000f8e00ff */
[----:B------:R-:W-:-:S04]  /*6900*/  IMAD.U32 R0, RZ, RZ, UR42 ;  /* 0x0000002aff007e24 */ /* 0x000fc8000f8e00ff */
[----:B------:R-:W-:-:S04]  /*6910*/  IMAD R25, R0, 0x900, R25 ;  /* 0x0000090000197824 */ /* 0x000fc800078e0219 */
[----:B------:R-:W-:-:S05]  /*6920*/  VIADD R0, R25, 0x2f00 ;  /* 0x00002f0019007836 */ /* 0x000fca0000000000 */
        /* <DEDUP_REMOVED lines=18> */
.L_x_69:
[C---:B--23--:R-:W-:Y:S01]  /*6a50*/  IMAD.SHL.U32 R4, R2.reuse, 0x10, RZ ;  /* 0x0000001002047824 */ /* 0x04cfe200078e00ff */
[----:B------:R-:W-:Y:S01]  /*6a60*/  SHF.R.U32.HI R6, RZ, 0x1, R2 ;  /* 0x00000001ff067819 */ /* 0x000fe20000011602 */
[----:B------:R-:W-:Y:S01]  /*6a70*/  ULDC.64 UR4, c[0x0][0x730] ;  /* 0x0001cc0000047ab9 */ /* 0x000fe20000000a00 */
[C---:B------:R-:W-:Y:S01]  /*6a80*/  LOP3.LUT R0, R2.reuse, 0x7f, RZ, 0xc0, !PT ;  /* 0x0000007f02007812 */ /* 0x040fe200078ec0ff */
[----:B------:R-:W-:Y:S01]  /*6a90*/  IMAD.SHL.U32 R7, R2, 0x2, RZ ;  /* 0x0000000202077824 */ /* 0x000fe200078e00ff */
[----:B------:R-:W-:Y:S02]  /*6aa0*/  LOP3.LUT R3, R4, 0x40, RZ, 0xc0, !PT ;  /* 0x0000004004037812 */ /* 0x000fe400078ec0ff */
[----:B------:R-:W-:Y:S01]  /*6ab0*/  ISETP.NE.U32.AND P0, PT, RZ, UR4, PT ;  /* 0x00000004ff007c0c */ /* 0x000fe2000bf05070 */
[----:B------:R-:W-:Y:S01]  /*6ac0*/  VIADD R0, R0, 0x1f ;  /* 0x0000001f00007836 */ /* 0x000fe20000000000 */
[----:B------:R-:W-:Y:S01]  /*6ad0*/  LOP3.LUT R6, R3, 0x8, R6, 0xf8, !PT ;  /* 0x0000000803067812 */ /* 0x000fe200078ef806 */
[----:B------:R-:W-:Y:S01]  /*6ae0*/  IMAD.SHL.U32 R3, R2, 0x8, RZ ;  /* 0x0000000802037824 */ /* 0x000fe200078e00ff */
[----:B------:R-:W-:Y:S01]  /*6af0*/  ISETP.NE.AND.EX P0, PT, RZ, UR5, PT, P0 ;  /* 0x00000005ff007c0c */ /* 0x000fe2000bf05300 */
[----:B------:R-:W-:Y:S01]  /*6b00*/  ULDC UR4, c[0x0][0x720] ;  /* 0x0001c80000047ab9 */ /* 0x000fe20000000800 */
[----:B------:R-:W-:-:S02]  /*6b10*/  LOP3.LUT R10, R6, 0x8, R7, 0x78, !PT ;  /* 0x00000008060a7812 */ /* 0x000fc400078e7807 */
[----:B------:R-:W-:Y:S02]  /*6b20*/  LOP3.LUT R5, R3, 0x300, RZ, 0xc0, !PT ;  /* 0x0000030003057812 */ /* 0x000fe400078ec0ff */
[----:B-----5:R-:W-:Y:S02]  /*6b30*/  FSEL R3, R64, UR4, !P0 ;  /* 0x0000000440037c08 */ /* 0x020fe4000c000000 */
[----:B------:R-:W-:Y:S01]  /*6b40*/  ISETP.GT.U32.AND P0, PT, R0, 0x3e, PT ;  /* 0x0000003e0000780c */ /* 0x000fe20003f04070 */
[----:B------:R-:W-:Y:S01]  /*6b50*/  IMAD R24, R24, 0x10, R5 ;  /* 0x0000001018187824 */ /* 0x000fe200078e0205 */
[----:B------:R-:W-:Y:S01]  /*6b60*/  LOP3.LUT R11, R4, 0x80, RZ, 0xc0, !PT ;  /* 0x00000080040b7812 */ /* 0x000fe200078ec0ff */
[-C--:B------:R-:W-:Y:S01]  /*6b70*/  FMUL R0, R56, R3.reuse ;  /* 0x0000000338007220 */ /* 0x080fe20000400000 */
[-C--:B------:R-:W-:Y:S01]  /*6b80*/  FMUL R5, R26, R3.reuse ;  /* 0x000000031a057220 */ /* 0x080fe20000400000 */
[-C--:B------:R-:W-:Y:S01]  /*6b90*/  FMUL R4, R58, R3.reuse ;  /* 0x000000033a047220 */ /* 0x080fe20000400000 */
[-C--:B------:R-:W-:Y:S01]  /*6ba0*/  FMUL R7, R30, R3.reuse ;  /* 0x000000031e077220 */ /* 0x080fe20000400000 */
[-C--:B------:R-:W-:Y:S01]  /*6bb0*/  FMUL R6, R60, R3.reuse ;  /* 0x000000033c067220 */ /* 0x080fe20000400000 */
[-C--:B------:R-:W-:Y:S01]  /*6bc0*/  FMUL R9, R28, R3.reuse ;  /* 0x000000031c097220 */ /* 0x080fe20000400000 */
[-C--:B------:R-:W-:Y:S01]  /*6bd0*/  FMUL R8, R62, R3.reuse ;  /* 0x000000033e087220 */ /* 0x080fe20000400000 */
[----:B------:R-:W-:Y:S01]  /*6be0*/  FMUL R3, R32, R3 ;  /* 0x0000000320037220 */ /* 0x000fe20000400000 */
[----:B------:R-:W-:-:S02]  /*6bf0*/  IADD3 R10, R10, R24, R11 ;  /* 0x000000180a0a7210 */ /* 0x000fc40007ffe00b */
[----:B------:R-:W-:Y:S02]  /*6c00*/  F2FP.F16.F32.PACK_AB R12, R5, R0 ;  /* 0x00000000050c723e */ /* 0x000fe400000000ff */
[----:B------:R-:W-:Y:S01]  /*6c10*/  F2FP.F16.F32.PACK_AB R13, R7, R4 ;  /* 0x00000004070d723e */ /* 0x000fe200000000ff */
[----:B------:R-:W-:Y:S01]  /*6c20*/  IMAD R10, R10, 0x2, R25 ;  /* 0x000000020a0a7824 */ /* 0x000fe200078e0219 */
[----:B------:R-:W-:Y:S02]  /*6c30*/  F2FP.F16.F32.PACK_AB R14, R9, R6 ;  /* 0x00000006090e723e */ /* 0x000fe400000000ff */
[----:B------:R-:W-:Y:S01]  /*6c40*/  F2FP.F16.F32.PACK_AB R15, R3, R8 ;  /* 0x00000008030f723e */ /* 0x000fe200000000ff */
[----:B------:R-:W-:Y:S06]  /*6c50*/  @P0 BRA `(.L_x_70) ;  /* 0x0000000000040947 */ /* 0x000fec0003800000 */
[----:B------:R-:W-:-:S04]  /*6c60*/  DEPBAR.LE SB0, 0x0 ;  /* 0x000080000000791a */ /* 0x000fc80000000000 */
.L_x_70:
[----:B------:R-:W-:Y:S05]  /*6c70*/  WARPSYNC.ALL ;  /* 0x0000000000007948 */ /* 0x000fea0003800000 */
[----:B------:R-:W-:Y:S06]  /*6c80*/  BAR.SYNC.DEFER_BLOCKING 0x1, 0x80 ;  /* 0x0042000000007b1d */ /* 0x000fec0000010000 */
[----:B------:R-:W-:Y:S01]  /*6c90*/  BSSY B0, `(.L_x_71) ;  /* 0x0000019000007945 */ /* 0x000fe20003800000 */
[----:B------:R1:W-:Y:S01]  /*6ca0*/  STSM.16.M88.4 [R10+0x2f00], R12 ;  /* 0x002f000c0a007844 */ /* 0x0003e20000000200 */
[----:B------:R-:W-:Y:S01]  /*6cb0*/  @!PT LDS RZ, [RZ] ;  /* 0x00000000fffff984 */ /* 0x000fe20000000800 */
[----:B------:R-:W-:Y:S01]  /*6cc0*/  @!PT LDS RZ, [RZ] ;  /* 0x00000000fffff984 */ /* 0x000fe20000000800 */
[----:B------:R-:W-:Y:S01]  /*6cd0*/  @!PT LDS RZ, [RZ] ;  /* 0x00000000fffff984 */ /* 0x000fe20000000800 */
[----:B------:R-:W-:Y:S01]  /*6ce0*/  @!PT LDS RZ, [RZ] ;  /* 0x00000000fffff984 */ /* 0x000fe20000000800 */
[----:B------:R2:W-:Y:S06]  /*6cf0*/  MEMBAR.ALL.CTA ;  /* 0x0000000000007992 */ /* 0x0005ec0000008000 */
[----:B--2---:R-:W2:Y:S02]  /*6d00*/  FENCE.VIEW.ASYNC.S ;  /* 0x00000000000073c6 */ /* 0x004ea40000000000 */
[----:B--2---:R-:W-:Y:S06]  /*6d10*/  BAR.SYNC.DEFER_BLOCKING 0x1, 0x80 ;  /* 0x0042000000007b1d */ /* 0x004fec0000010000 */
[----:B------:R-:W-:Y:S05]  /*6d20*/  @P0 BRA `(.L_x_72) ;  /* 0x00000000003c0947 */ /* 0x000fea0003800000 */
[----:B------:R-:W2:Y:S01]  /*6d30*/  LDC R3, c[0x0][0xa10] ;  /* 0x00028400ff037b82 */ /* 0x000ea20000000800 */
[----:B------:R-:W-:Y:S01]  /*6d40*/  IMAD.MOV R0, RZ, RZ, -R23 ;  /* 0x000000ffff007224 */ /* 0x000fe200078e0a17 */
[----:B------:R-:W-:Y:S01]  /*6d50*/  R2UR UR34, R65 ;  /* 0x00000000412272ca */ /* 0x000fe200000e0000 */
[----:B------:R-:W-:Y:S01]  /*6d60*/  UIADD3 UR6, UP0, UR38, 0x670, URZ ;  /* 0x0000067026067890 */ /* 0x000fe2000ff1e03f */
[----:B------:R-:W-:Y:S01]  /*6d70*/  R2UR UR5, R19 ;  /* 0x00000000130572ca */ /* 0x000fe200000e0000 */
[----:B------:R-:W-:Y:S01]  /*6d80*/  UMOV UR33, URZ ;  /* 0x0000003f00217c82 */ /* 0x000fe20008000000 */
[----:B------:R-:W-:Y:S01]  /*6d90*/  R2UR UR32, R25 ;  /* 0x00000000192072ca */ /* 0x000fe200000e0000 */
[----:B------:R-:W-:Y:S01]  /*6da0*/  UIADD3.X UR7, URZ, UR39, URZ, UP0, !UPT ;  /* 0x000000273f077290 */ /* 0x000fe200087fe43f */
[----:B------:R-:W-:-:S07]  /*6db0*/  R2UR UR4, R0 ;  /* 0x00000000000472ca */ /* 0x000fce00000e0000 */
[----:B------:R-:W-:-:S04]  /*6dc0*/  USHF.L.U32 UR34, UR34, 0x6, URZ ;  /* 0x0000000622227899 */ /* 0x000fc8000800063f */
[----:B------:R-:W-:Y:S01]  /*6dd0*/  UIADD3 UR32, UR32, 0x2f00, URZ ;  /* 0x00002f0020207890 */ /* 0x000fe2000fffe03f */
[----:B--2---:R-:W-:-:S13]  /*6de0*/  R2UR UR35, R3 ;  /* 0x00000000032372ca */ /* 0x004fda00000e0000 */
[----:B------:R-:W-:-:S09]  /*6df0*/  UIMAD UR35, UR35, UR4, UR5 ;  /* 0x00000004232372a4 */ /* 0x000fd2000f8e0205 */
[----:B------:R2:W-:Y:S02]  /*6e00*/  UTMASTG.4D [UR32], [UR6] ;  /* 0x00000020060073b5 */ /* 0x0005e40008018000 */
[----:B--2---:R0:W-:Y:S02]  /*6e10*/  UTMACMDFLUSH ;  /* 0x00000000000079b7 */ /* 0x0041e40000000000 */
.L_x_72:
[----:B------:R-:W-:Y:S05]  /*6e20*/  BSYNC B0 ;  /* 0x0000000000007941 */ /* 0x000fea0003800000 */
.L_x_71:
[----:B------:R-:W-:Y:S01]  /*6e30*/  ULEA UR4, UR42, 0xfffffff8, 0x3 ;  /* 0xfffffff82a047891 */ /* 0x000fe2000f8e183f */
[----:B------:R-:W-:-:S04]  /*6e40*/  DEPBAR.LE SB0, 0x0 ;  /* 0x000080000000791a */ /* 0x000fc80000000000 */
[----:B------:R-:W-:Y:S01]  /*6e50*/  ULOP3.LUT UR4, UR4, 0x8, URZ, 0xc0, !UPT ;  /* 0x0000000804047892 */ /* 0x000fe2000f8ec03f */
[----:B------:R-:W-:-:S03]  /*6e60*/  LOP3.LUT R66, R66, 0x1, RZ, 0x3c, !PT ;  /* 0x0000000142427812 */ /* 0x000fc600078e3cff */
[----:B------:R-:W-:-:S06]  /*6e70*/  ULOP3.LUT UR4, UR4, 0x18, URZ, 0x3c, !UPT ;  /* 0x0000001804047892 */ /* 0x000fcc000f8e3c3f */
[----:B------:R-:W-:Y:S01]  /*6e80*/  IMAD.U32 R0, RZ, RZ, UR4 ;  /* 0x00000004ff007e24 */ /* 0x000fe2000f8e00ff */
[----:B------:R-:W-:Y:S02]  /*6e90*/  ULDC UR4, c[0x0][0xc] ;  /* 0x0000030000047ab9 */ /* 0x000fe40000000800 */
[----:B------:R-:W-:Y:S01]  /*6ea0*/  VIADD R17, R17, UR4 ;  /* 0x0000000411117c36 */ /* 0x000fe20008000000 */
[----:B------:R-:W-:Y:S01]  /*6eb0*/  ULDC UR4, c[0x0][0xa00] ;  /* 0x0002800000047ab9 */ /* 0x000fe20000000800 */
[----:B------:R2:W-:Y:S03]  /*6ec0*/  SYNCS.ARRIVE.TRANS64.A1T0 RZ, [R0+UR46+0x4a90], RZ ;  /* 0x004a90ff00ff79a7 */ /* 0x0005e6000810002e */
[----:B------:R-:W-:-:S13]  /*6ed0*/  ISETP.GE.AND P0, PT, R17, UR4, PT ;  /* 0x0000000411007c0c */ /* 0x000fda000bf06270 */
[----:B--2---:R-:W-:Y:S05]  /*6ee0*/  @!P0 BRA `(.L_x_73) ;  /* 0xffffff9c00ac8947 */ /* 0x004fea000383ffff */
[----:B------:R-:W-:Y:S05]  /*6ef0*/  EXIT ;  /* 0x000000000000794d */ /* 0x000fea0003800000 */
.L_x_6:
[----:B------:R-:W-:-:S08]  /*6f00*/  NOP ;  /* 0x0000000000007918 */ /* 0x000fd00000000000 */
[----:B------:R-:W2:-:S00]  /*6f10*/  USETMAXREG.DEALLOC.CTAPOOL 0x18 ;  /* 0x00000018000079c8 */ /* 0x000e8000080e0500 */
[----:B------:R-:W-:-:S13]  /*6f20*/  PLOP3.LUT P3, PT, PT, PT, UP0, 0x80, 0x0 ;  /* 0x000000000000781c */ /* 0x000fda0003f6f008 */
[----:B--2---:R-:W-:Y:S05]  /*6f30*/  @!P3 BRA `(.L_x_74) ;  /* 0x00000008003cb947 */ /* 0x004fea0003800000 */
[----:B------:R-:W-:-:S13]  /*6f40*/  PLOP3.LUT P2, PT, PT, PT, UP1, 0x80, 0x0 ;  /* 0x000000000000781c */ /* 0x000fda0003f4f018 */
[----:B-1----:R-:W-:Y:S05]  /*6f50*/  @P2 EXIT ;  /* 0x000000000000294d */ /* 0x002fea0003800000 */
[----:B------:R-:W-:Y:S02]  /*6f60*/  ULDC UR4, c[0x0][0xa00] ;  /* 0x0002800000047ab9 */ /* 0x000fe40000000800 */
[----:B------:R-:W-:-:S13]  /*6f70*/  ISETP.GE.AND P2, PT, R17, UR4, PT ;  /* 0x0000000411007c0c */ /* 0x000fda000bf46270 */
[----:B------:R-:W-:Y:S05]  /*6f80*/  @P2 EXIT ;  /* 0x000000000000294d */ /* 0x000fea0003800000 */
[----:B------:R-:W-:Y:S01]  /*6f90*/  LOP3.LUT P2, RZ, R2, 0x1f, RZ, 0xc0, !PT ;  /* 0x0000001f02ff7812 */ /* 0x000fe2000784c0ff */
[----:B------:R-:W-:Y:S01]  /*6fa0*/  BSSY B0, `(.L_x_75) ;  /* 0x0000087000007945 */ /* 0x000fe20003800000 */
[----:B------:R-:W-:Y:S01]  /*6fb0*/  IMAD.MOV.U32 R4, RZ, RZ, 0x1 ;  /* 0x00000001ff047424 */ /* 0x000fe200078e00ff */
[----:B------:R-:W-:Y:S01]  /*6fc0*/  ULOP3.LUT UR6, UR44, 0x2, URZ, 0xfc, !UPT ;  /* 0x000000022c067892 */ /* 0x000fe2000f8efc3f */
[----:B------:R-:W-:Y:S01]  /*6fd0*/  PLOP3.LUT P0, PT, P2, P0, PT, 0x2a, 0x0 ;  /* 0x000000000000781c */ /* 0x000fe20001700572 */
[----:B------:R-:W-:Y:S01]  /*6fe0*/  IMAD.MOV.U32 R0, RZ, RZ, RZ ;  /* 0x000000ffff007224 */ /* 0x000fe200078e00ff */
[----:B------:R-:W-:Y:S01]  /*6ff0*/  ULDC UR7, c[0x0][0xc] ;  /* 0x0000030000077ab9 */ /* 0x000fe20000000800 */
[----:B------:R-:W-:Y:S01]  /*7000*/  IMAD.MOV.U32 R5, RZ, RZ, 0x1 ;  /* 0x00000001ff057424 */ /* 0x000fe200078e00ff */
[----:B------:R-:W-:Y:S01]  /*7010*/  ULDC.64 UR14, c[0x0][0x198] ;  /* 0x00006600000e7ab9 */ /* 0x000fe20000000a00 */
[----:B------:R-:W-:-:S08]  /*7020*/  ULDC UR18, c[0x0][0xa00] ;  /* 0x0002800000127ab9 */ /* 0x000fd00000000800 */
.L_x_90:
[----:B------:R-:W1:Y:S01]  /*7030*/  LDC R6, c[0x0][0xa04] ;  /* 0x00028100ff067b82 */ /* 0x000e620000000800 */
[----:B------:R-:W-:Y:S01]  /*7040*/  IMAD.MOV.U32 R7, RZ, RZ, R17 ;  /* 0x000000ffff077224 */ /* 0x000fe200078e0011 */
[----:B------:R-:W-:-:S06]  /*7050*/  UMOV UR4, 0xffffffff ;  /* 0xffffffff00047882 */ /* 0x000fcc0000000000 */
[----:B------:R-:W2:Y:S08]  /*7060*/  LDC R10, c[0x0][0xa10] ;  /* 0x00028400ff0a7b82 */ /* 0x000eb00000000800 */
[----:B------:R-:W3:Y:S01]  /*7070*/  LDC R13, c[0x0][0xa1c] ;  /* 0x00028700ff0d7b82 */ /* 0x000ee20000000800 */
[----:B-1----:R-:W-:Y:S02]  /*7080*/  ISETP.NE.AND P2, PT, R6, 0x1, PT ;  /* 0x000000010600780c */ /* 0x002fe40003f45270 */
[----:B--2---:R-:W-:-:S11]  /*7090*/  ISETP.NE.AND P3, PT, R10, 0x1, PT ;  /* 0x000000010a00780c */ /* 0x004fd60003f65270 */
[----:B------:R-:W1:Y:S01]  /*70a0*/  @P2 LDC.64 R8, c[0x0][0xa08] ;  /* 0x00028200ff082b82 */ /* 0x000e620000000a00 */
[----:B---3--:R-:W-:-:S07]  /*70b0*/  ISETP.NE.AND P4, PT, R13, 0x1, PT ;  /* 0x000000010d00780c */ /* 0x008fce0003f85270 */
[----:B------:R-:W2:Y:S08]  /*70c0*/  @P3 LDC R12, c[0x0][0xa14] ;  /* 0x00028500ff0c3b82 */ /* 0x000eb00000000800 */
[----:B------:R-:W3:Y:S08]  /*70d0*/  @P3 LDC R11, c[0x0][0xa18] ;  /* 0x00028600ff0b3b82 */ /* 0x000ef00000000800 */
[----:B------:R-:W4:Y:S01]  /*70e0*/  @P4 LDC.64 R2, c[0x0][0xa20] ;  /* 0x00028800ff024b82 */ /* 0x000f220000000a00 */
[----:B-1----:R-:W-:-:S05]  /*70f0*/  @P2 IMAD.HI.U32 R8, R17, R8, RZ ;  /* 0x0000000811082227 */ /* 0x002fca00078e00ff */
[----:B------:R-:W-:-:S04]  /*7100*/  @P2 SHF.R.U32.HI R7, RZ, R9, R8 ;  /* 0x00000009ff072219 */ /* 0x000fc80000011608 */
[----:B------:R-:W-:Y:S01]  /*7110*/  MOV R9, R7 ;  /* 0x0000000700097202 */ /* 0x000fe20000000f00 */
[----:B--2---:R-:W-:-:S05]  /*7120*/  @P3 IMAD.HI.U32 R8, R7, R12, RZ ;  /* 0x0000000c07083227 */ /* 0x004fca00078e00ff */
[----:B---3--:R-:W-:-:S05]  /*7130*/  @P3 SHF.R.U32.HI R9, RZ, R11, R8 ;  /* 0x0000000bff093219 */ /* 0x008fca0000011608 */
[----:B----4-:R-:W-:-:S04]  /*7140*/  @P4 IMAD.HI.U32 R8, R9, R2, RZ ;  /* 0x0000000209084227 */ /* 0x010fc800078e00ff */
[--C-:B------:R-:W-:Y:S01]  /*7150*/  IMAD.MOV.U32 R2, RZ, RZ, R9.reuse ;  /* 0x000000ffff027224 */ /* 0x100fe200078e0009 */
[----:B------:R-:W-:Y:S01]  /*7160*/  @P4 SHF.R.U32.HI R2, RZ, R3, R8 ;  /* 0x00000003ff024219 */ /* 0x000fe20000011608 */
[----:B------:R-:W-:-:S04]  /*7170*/  IMAD.MOV R3, RZ, RZ, -R9 ;  /* 0x000000ffff037224 */ /* 0x000fc800078e0a09 */
[----:B------:R-:W-:Y:S02]  /*7180*/  IMAD.MOV R2, RZ, RZ, -R2 ;  /* 0x000000ffff027224 */ /* 0x000fe400078e0a02 */
[----:B------:R-:W-:Y:S02]  /*7190*/  IMAD R10, R10, R3, R7 ;  /* 0x000000030a0a7224 */ /* 0x000fe400078e0207 */
[----:B------:R-:W-:Y:S01]  /*71a0*/  IMAD R2, R13, R2, R9 ;  /* 0x000000020d027224 */ /* 0x000fe200078e0209 */
[----:B------:R-:W-:Y:S06]  /*71b0*/  BRA.DIV UR4, `(.L_x_76) ;  /* 0x0000001a04307947 */ /* 0x000fec000b800000 */
[----:B------:R-:W-:-:S13]  /*71c0*/  ELECT P6, URZ, PT ;  /* 0x00000000003f782f */ /* 0x000fda00038c0000 */
.L_x_129:
[----:B------:R-:W-:Y:S01]  /*71d0*/  IMAD.MOV R3, RZ, RZ, -R7 ;  /* 0x000000ffff037224 */ /* 0x000fe200078e0a07 */
[----:B------:R-:W-:Y:S03]  /*71e0*/  BSSY B1, `(.L_x_77) ;  /* 0x000002a000017945 */ /* 0x000fe60003800000 */
[----:B------:R-:W-:Y:S02]  /*71f0*/  IMAD R3, R6, R3, R17 ;  /* 0x0000000306037224 */ /* 0x000fe400078e0211 */
[----:B------:R-:W-:Y:S02]  /*7200*/  IMAD.MOV.U32 R6, RZ, RZ, RZ ;  /* 0x000000ffff067224 */ /* 0x000fe400078e00ff */
[----:B------:R-:W-:Y:S01]  /*7210*/  IMAD.SHL.U32 R3, R3, 0x80, RZ ;  /* 0x0000008003037824 */ /* 0x000fe200078e00ff */
[----:B------:R-:W-:Y:S06]  /*7220*/  @!P6 BRA `(.L_x_78) ;  /* 0x000000000094e947 */ /* 0x000fec0003800000 */
[----:B------:R-:W1:Y:S01]  /*7230*/  S2R R7, SR_CgaCtaId ;  /* 0x0000000000077919 */ /* 0x000e620000008800 */
[----:B------:R-:W-:-:S04]  /*7240*/  MOV R6, 0x400 ;  /* 0x0000040000067802 */ /* 0x000fc80000000f00 */
[----:B-1----:R-:W-:Y:S02]  /*7250*/  LEA R9, R7, R6, 0x18 ;  /* 0x0000000607097211 */ /* 0x002fe400078ec0ff */
[----:B------:R-:W-:-:S03]  /*7260*/  SHF.L.U32 R6, R5, 0x1f, RZ ;  /* 0x0000001f05067819 */ /* 0x000fc600000006ff */
[----:B------:R-:W-:-:S04]  /*7270*/  IMAD R7, R0, 0x8, R9 ;  /* 0x0000000800077824 */ /* 0x000fc800078e0209 */
[----:B------:R-:W1:Y:S02]  /*7280*/  SYNCS.PHASECHK.TRANS64.TRYWAIT P2, [R7+URZ+0x4a60], R6 ;  /* 0x004a6006070075a7 */ /* 0x000e64000804017f */
[----:B-1----:R-:W-:Y:S05]  /*7290*/  @!P2 BRA `(.L_x_79) ;  /* 0x000000180018a947 */ /* 0x002fea0003800000 */
.L_x_130:
[----:B------:R-:W-:Y:S01]  /*72a0*/  UPRMT UR4, UR6, 0x9910, URZ ;  /* 0x0000991006047896 */ /* 0x000fe2000800003f */
[----:B-1----:R-:W-:-:S03]  /*72b0*/  @P1 IMAD.MOV.U32 R6, RZ, RZ, 0x800 ;  /* 0x00000800ff061424 */ /* 0x002fc600078e00ff */
[----:B------:R-:W-:Y:S01]  /*72c0*/  UISETP.NE.AND UP0, UPT, UR4, 0x2, UPT ;  /* 0x000000020400788c */ /* 0x000fe2000bf05270 */
[----:B------:R1:W-:Y:S05]  /*72d0*/  @P1 SYNCS.ARRIVE.TRANS64 RZ, [R7+URZ+0x4a50], R6 ;  /* 0x004a500607ff19a7 */ /* 0x0003ea000800003f */
[----:B------:R-:W-:-:S13]  /*72e0*/  PLOP3.LUT P2, PT, PT, PT, UP0, 0x80, 0x0 ;  /* 0x000000000000781c */ /* 0x000fda0003f4f008 */
[----:B-1----:R-:W-:Y:S05]  /*72f0*/  @P2 BRA `(.L_x_80) ;  /* 0x0000000000042947 */ /* 0x002fea0003800000 */
[----:B------:R-:W-:Y:S01]  /*7300*/  BPT.TRAP 0x1 ;  /* 0x000000040000795c */ /* 0x000fe20000300000 */
.L_x_80:
[----:B------:R-:W-:Y:S05]  /*7310*/  @P0 BRA `(.L_x_81) ;  /* 0x0000000000040947 */ /* 0x000fea0003800000 */
[----:B------:R-:W-:Y:S01]  /*7320*/  BPT.TRAP 0x1 ;  /* 0x000000040000795c */ /* 0x000fe20000300000 */
.L_x_81:
[----:B------:R-:W-:Y:S01]  /*7330*/  R2UR UR4, R9 ;  /* 0x00000000090472ca */ /* 0x000fe200000e0000 */
[----:B------:R-:W-:Y:S01]  /*7340*/  UIADD3 UR16, UP0, UR14, 0xf0, URZ ;  /* 0x000000f00e107890 */ /* 0x000fe2000ff1e03f */
[----:B------:R-:W-:Y:S01]  /*7350*/  R2UR UR9, R7 ;  /* 0x00000000070972ca */ /* 0x000fe200000e0000 */
[----:B------:R-:W-:Y:S01]  /*7360*/  UMOV UR5, 0x10000000 ;  /* 0x1000000000057882 */ /* 0x000fe20000000000 */
[----:B------:R-:W-:Y:S01]  /*7370*/  R2UR UR8, R0 ;  /* 0x00000000000872ca */ /* 0x000fe200000e0000 */
[----:B------:R-:W-:Y:S01]  /*7380*/  UIADD3.X UR17, URZ, UR15, URZ, UP0, !UPT ;  /* 0x0000000f3f117290 */ /* 0x000fe200087fe43f */
[----:B------:R-:W-:Y:S01]  /*7390*/  R2UR UR11, R3 ;  /* 0x00000000030b72ca */ /* 0x000fe200000e0000 */
[----:B------:R-:W-:Y:S01]  /*73a0*/  UMOV UR10, URZ ;  /* 0x0000003f000a7c82 */ /* 0x000fe20008000000 */
[----:B------:R-:W-:Y:S01]  /*73b0*/  R2UR UR12, R10 ;  /* 0x000000000a0c72ca */ /* 0x000fe200000e0000 */
[----:B------:R-:W-:Y:S01]  /*73c0*/  VIADD R0, R0, 0x1 ;  /* 0x0000000100007836 */ /* 0x000fe20000000000 */
[----:B------:R-:W-:-:S04]  /*73d0*/  R2UR UR13, R2 ;  /* 0x00000000020d72ca */ /* 0x000fc800000e0000 */
[C---:B------:R-:W-:Y:S01]  /*73e0*/  ISETP.NE.AND P2, PT, R0.reuse, 0x2, PT ;  /* 0x000000020000780c */ /* 0x040fe20003f45270 */
[----:B------:R-:W-:Y:S02]  /*73f0*/  UIADD3 UR9, UR9, 0x4a50, URZ ;  /* 0x00004a5009097890 */ /* 0x000fe4000fffe03f */
[----:B------:R-:W-:Y:S01]  /*7400*/  ULEA UR8, UR8, UR4, 0xb ;  /* 0x0000000408087291 */ /* 0x000fe2000f8e583f */
[----:B------:R-:W-:Y:S02]  /*7410*/  SEL R6, RZ, 0x1, P2 ;  /* 0x00000001ff067807 */ /* 0x000fe40001000000 */
[----:B------:R-:W-:Y:S01]  /*7420*/  UMOV UR4, 0x0 ;  /* 0x0000000000047882 */ /* 0x000fe20000000000 */
[----:B------:R-:W-:Y:S02]  /*7430*/  SEL R0, R0, RZ, P2 ;  /* 0x000000ff00007207 */ /* 0x000fe40001000000 */
[----:B------:R-:W-:Y:S01]  /*7440*/  LOP3.LUT R5, R5, R6, RZ, 0x3c, !PT ;  /* 0x0000000605057212 */ /* 0x000fe200078e3cff */
[----:B------:R-:W-:-:S02]  /*7450*/  IMAD.MOV.U32 R6, RZ, RZ, 0x40 ;  /* 0x00000040ff067424 */ /* 0x000fc400078e00ff */
[----:B------:R1:W-:Y:S02]  /*7460*/  UTMALDG.4D [UR8], [UR16], desc[UR4] ;  /* 0x00000408100075b4 */ /* 0x0003e40008019000 */
[----:B-1----:R-:W-:-:S03]  /*7470*/  NOP ;  /* 0x0000000000007918 */ /* 0x002fc60000000000 */
.L_x_78:
[----:B------:R-:W-:Y:S05]  /*7480*/  BSYNC B1 ;  /* 0x0000000000017941 */ /* 0x000fea0003800000 */
.L_x_77:
[----:B------:R-:W-:Y:S01]  /*7490*/  LOP3.LUT P2, RZ, R4, 0xff, RZ, 0xc0, !PT ;  /* 0x000000ff04ff7812 */ /* 0x000fe2000784c0ff */
[----:B------:R-:W-:-:S12]  /*74a0*/  BSSY B1, `(.L_x_82) ;  /* 0x0000009000017945 */ /* 0x000fd80003800000 */
[----:B------:R-:W-:Y:S05]  /*74b0*/  @!P2 BRA `(.L_x_83) ;  /* 0x00000000001ca947 */ /* 0x000fea0003800000 */
[----:B------:R-:W1:Y:S01]  /*74c0*/  S2R R7, SR_CgaCtaId ;  /* 0x0000000000077919 */ /* 0x000e620000008800 */
[----:B------:R-:W-:-:S04]  /*74d0*/  MOV R4, 0x400 ;  /* 0x0000040000047802 */ /* 0x000fc80000000f00 */
[----:B-1----:R-:W-:Y:S02]  /*74e0*/  LEA R7, R7, R4, 0x18 ;  /* 0x0000000407077211 */ /* 0x002fe400078ec0ff */
[----:B------:R-:W-:Y:S02]  /*74f0*/  SHF.L.U32 R4, RZ, 0x1f, RZ ;  /* 0x0000001fff047819 */ /* 0x000fe400000006ff */
[----:B------:R1:W-:Y:S02]  /*7500*/  SYNCS.ARRIVE.TRANS64.A1T0 RZ, [R7+URZ+0x4ab0], RZ ;  /* 0x004ab0ff07ff79a7 */ /* 0x0003e4000810003f */
[----:B------:R-:W2:Y:S02]  /*7510*/  SYNCS.PHASECHK.TRANS64.TRYWAIT P2, [R7+URZ+0x4ab0], R4 ;  /* 0x004ab004070075a7 */ /* 0x000ea4000804017f */
[----:B-12---:R-:W-:Y:S05]  /*7520*/  @!P2 BRA `(.L_x_84) ;  /* 0x000000140088a947 */ /* 0x006fea0003800000 */
.L_x_83:
[----:B------:R-:W-:Y:S05]  /*7530*/  BSYNC B1 ;  /* 0x0000000000017941 */ /* 0x000fea0003800000 */
.L_x_82:
[----:B------:R-:W-:Y:S04]  /*7540*/  BSSY B1, `(.L_x_85) ;  /* 0x0000028000017945 */ /* 0x000fe80003800000 */
[----:B------:R-:W-:Y:S05]  /*7550*/  @!P6 BRA `(.L_x_86) ;  /* 0x000000000098e947 */ /* 0x000fea0003800000 */
[----:B-1----:R-:W1:Y:S01]  /*7560*/  S2R R7, SR_CgaCtaId ;  /* 0x0000000000077919 */ /* 0x002e620000008800 */
[----:B------:R-:W-:Y:S02]  /*7570*/  MOV R4, 0x400 ;  /* 0x0000040000047802 */ /* 0x000fe40000000f00 */
[----:B------:R-:W-:Y:S02]  /*7580*/  SHF.L.U32 R9, R5, 0x1f, RZ ;  /* 0x0000001f05097819 */ /* 0x000fe400000006ff */
[----:B-1----:R-:W-:-:S05]  /*7590*/  LEA R7, R7, R4, 0x18 ;  /* 0x0000000407077211 */ /* 0x002fca00078ec0ff */
[----:B------:R-:W-:-:S04]  /*75a0*/  IMAD R4, R0, 0x8, R7 ;  /* 0x0000000800047824 */ /* 0x000fc800078e0207 */
[----:B------:R-:W1:Y:S02]  /*75b0*/  SYNCS.PHASECHK.TRANS64.TRYWAIT P2, [R4+URZ+0x4a60], R9 ;  /* 0x004a6009040075a7 */ /* 0x000e64000804017f */
[----:B-1----:R-:W-:Y:S05]  /*75c0*/  @!P2 BRA `(.L_x_87) ;  /* 0x000000140074a947 */ /* 0x002fea0003800000 */
.L_x_131:
[----:B------:R-:W-:Y:S01]  /*75d0*/  UPRMT UR4, UR6, 0x9910, URZ ;  /* 0x0000991006047896 */ /* 0x000fe2000800003f */
[----:B-1----:R-:W-:-:S03]  /*75e0*/  @P1 IMAD.MOV.U32 R9, RZ, RZ, 0x800 ;  /* 0x00000800ff091424 */ /* 0x002fc600078e00ff */
[----:B------:R-:W-:Y:S01]  /*75f0*/  UISETP.NE.AND UP0, UPT, UR4, 0x2, UPT ;  /* 0x000000020400788c */ /* 0x000fe2000bf05270 */
[----:B------:R1:W-:Y:S05]  /*7600*/  @P1 SYNCS.ARRIVE.TRANS64 RZ, [R4+URZ+0x4a50], R9 ;  /* 0x004a500904ff19a7 */ /* 0x0003ea000800003f */
[----:B------:R-:W-:-:S13]  /*7610*/  PLOP3.LUT P2, PT, PT, PT, UP0, 0x80, 0x0 ;  /* 0x000000000000781c */ /* 0x000fda0003f4f008 */
[----:B-1----:R-:W-:Y:S05]  /*7620*/  @P2 BRA `(.L_x_88) ;  /* 0x0000000000042947 */ /* 0x002fea0003800000 */
[----:B------:R-:W-:Y:S01]  /*7630*/  BPT.TRAP 0x1 ;  /* 0x000000040000795c */ /* 0x000fe20000300000 */
.L_x_88:
[----:B------:R-:W-:Y:S05]  /*7640*/  @P0 BRA `(.L_x_89) ;  /* 0x0000000000040947 */ /* 0x000fea0003800000 */
[----:B------:R-:W-:Y:S01]  /*7650*/  BPT.TRAP 0x1 ;  /* 0x000000040000795c */ /* 0x000fe20000300000 */
.L_x_89:
[----:B------:R-:W-:Y:S01]  /*7660*/  R2UR UR4, R7 ;  /* 0x00000000070472ca */ /* 0x000fe200000e0000 */
[----:B------:R-:W-:Y:S01]  /*7670*/  UIADD3 UR16, UP0, UR14, 0xf0, URZ ;  /* 0x000000f00e107890 */ /* 0x000fe2000ff1e03f */
[----:B------:R-:W-:Y:S01]  /*7680*/  R2UR UR11, R3 ;  /* 0x00000000030b72ca */ /* 0x000fe200000e0000 */
[----:B------:R-:W-:Y:S01]  /*7690*/  UMOV UR10, URZ ;  /* 0x0000003f000a7c82 */ /* 0x000fe20008000000 */
[----:B------:R-:W-:Y:S01]  /*76a0*/  R2UR UR5, R6 ;  /* 0x00000000060572ca */ /* 0x000fe200000e0000 */
[----:B------:R-:W-:Y:S01]  /*76b0*/  UIADD3.X UR17, URZ, UR15, URZ, UP0, !UPT ;  /* 0x0000000f3f117290 */ /* 0x000fe200087fe43f */
[----:B------:R-:W-:Y:S02]  /*76c0*/  R2UR UR9, R4 ;  /* 0x00000000040972ca */ /* 0x000fe400000e0000 */
[C---:B------:R-:W-:Y:S01]  /*76d0*/  R2UR UR8, R0.reuse ;  /* 0x00000000000872ca */ /* 0x040fe200000e0000 */
[----:B------:R-:W-:Y:S01]  /*76e0*/  VIADD R0, R0, 0x1 ;  /* 0x0000000100007836 */ /* 0x000fe20000000000 */
[----:B------:R-:W-:-:S02]  /*76f0*/  R2UR UR12, R10 ;  /* 0x000000000a0c72ca */ /* 0x000fc400000e0000 */
[----:B------:R-:W-:Y:S02]  /*7700*/  R2UR UR13, R2 ;  /* 0x00000000020d72ca */ /* 0x000fe400000e0000 */
[----:B------:R-:W-:-:S03]  /*7710*/  ISETP.NE.AND P2, PT, R0, 0x2, PT ;  /* 0x000000020000780c */ /* 0x000fc60003f45270 */
[----:B------:R-:W-:Y:S01]  /*7720*/  UIADD3 UR11, UR11, UR5, URZ ;  /* 0x000000050b0b7290 */ /* 0x000fe2000fffe03f */
[----:B------:R-:W-:Y:S01]  /*7730*/  SEL R2, RZ, 0x1, P2 ;  /* 0x00000001ff027807 */ /* 0x000fe20001000000 */
[----:B------:R-:W-:Y:S01]  /*7740*/  UIADD3 UR9, UR9, 0x4a50, URZ ;  /* 0x00004a5009097890 */ /* 0x000fe2000fffe03f */
[----:B------:R-:W-:Y:S01]  /*7750*/  SEL R0, R0, RZ, P2 ;  /* 0x000000ff00007207 */ /* 0x000fe20001000000 */
[----:B------:R-:W-:Y:S01]  /*7760*/  ULEA UR8, UR8, UR4, 0xb ;  /* 0x0000000408087291 */ /* 0x000fe2000f8e583f */
[----:B------:R-:W-:Y:S01]  /*7770*/  LOP3.LUT R5, R5, R2, RZ, 0x3c, !PT ;  /* 0x0000000205057212 */ /* 0x000fe200078e3cff */
[----:B------:R-:W-:Y:S01]  /*7780*/  UMOV UR5, 0x10000000 ;  /* 0x1000000000057882 */ /* 0x000fe20000000000 */
[----:B------:R-:W-:-:S06]  /*7790*/  UMOV UR4, 0x0 ;  /* 0x0000000000047882 */ /* 0x000fcc0000000000 */
[----:B------:R2:W-:Y:S02]  /*77a0*/  UTMALDG.4D [UR8], [UR16], desc[UR4] ;  /* 0x00000408100075b4 */ /* 0x0005e40008019000 */
[----:B--2---:R-:W-:Y:S01]  /*77b0*/  NOP ;  /* 0x0000000000007918 */ /* 0x004fe20000000000 */
.L_x_86:
[----:B------:R-:W-:Y:S05]  /*77c0*/  BSYNC B1 ;  /* 0x0000000000017941 */ /* 0x000fea0003800000 */
.L_x_85:
[----:B------:R-:W-:Y:S01]  /*77d0*/  VIADD R17, R17, UR7 ;  /* 0x0000000711117c36 */ /* 0x000fe20008000000 */
[----:B-1----:R-:W-:-:S04]  /*77e0*/  PRMT R4, RZ, 0x7610, R4 ;  /* 0x00007610ff047816 */ /* 0x002fc80000000004 */
[----:B------:R-:W-:-:S13]  /*77f0*/  ISETP.GE.AND P2, PT, R17, UR18, PT ;  /* 0x0000001211007c0c */ /* 0x000fda000bf46270 */
[----:B------:R-:W-:Y:S05]  /*7800*/  @!P2 BRA `(.L_x_90) ;  /* 0xfffffff80008a947 */ /* 0x000fea000383ffff */
[----:B------:R-:W-:Y:S05]  /*7810*/  BSYNC B0 ;  /* 0x0000000000007941 */ /* 0x000fea0003800000 */
.L_x_75:
[----:B------:R-:W-:Y:S05]  /*7820*/  EXIT ;  /* 0x000000000000794d */ /* 0x000fea0003800000 */
.L_x_74:
[----:B-1----:R-:W-:Y:S02]  /*7830*/  ULDC UR4, c[0x0][0xa00] ;  /* 0x0002800000047ab9 */ /* 0x002fe40000000800 */
        /* <DEDUP_REMOVED lines=8> */
[----:B------:R-:W-:Y:S01]  /*78c0*/  ULDC.64 UR6, c[0x0][0x198] ;  /* 0x0000660000067ab9 */ /* 0x000fe20000000a00 */
[----:B------:R-:W-:Y:S01]  /*78d0*/  IMAD.MOV.U32 R4, RZ, RZ, 0x1 ;  /* 0x00000001ff047424 */ /* 0x000fe200078e00ff */
[----:B------:R-:W-:-:S09]  /*78e0*/  ULDC UR15, c[0x0][0xc] ;  /* 0x00000300000f7ab9 */ /* 0x000fd20000000800 */
.L_x_119:
[----:B------:R-:W1:Y:S01]  /*78f0*/  LDC R8, c[0x0][0xa04] ;  /* 0x00028100ff087b82 */ /* 0x000e620000000800 */
[----:B------:R-:W-:Y:S02]  /*7900*/  ULDC UR4, c[0x0][0x28c] ;  /* 0x0000a30000047ab9 */ /* 0x000fe40000000800 */
[----:B------:R-:W-:-:S04]  /*7910*/  UIADD3 UR4, UR4, 0x3f, URZ ;  /* 0x0000003f04047890 */ /* 0x000fc8000fffe03f */
[----:B------:R-:W-:Y:S01]  /*7920*/  USHF.R.S32.HI UR5, URZ, 0x1f, UR4 ;  /* 0x0000001f3f057899 */ /* 0x000fe20008011404 */
[----:B------:R-:W2:Y:S03]  /*7930*/  LDC R9, c[0x0][0xa10] ;  /* 0x00028400ff097b82 */ /* 0x000ea60000000800 */
[----:B------:R-:W-:-:S03]  /*7940*/  ULEA.HI UR5, UR5, UR4, URZ, 0x6 ;  /* 0x0000000405057291 */ /* 0x000fc6000f8f303f */
[----:B------:R-:W-:Y:S01]  /*7950*/  UMOV UR4, 0xffffffff ;  /* 0xffffffff00047882 */ /* 0x000fe20000000000 */
[----:B------:R-:W-:Y:S01]  /*7960*/  USHF.R.S32.HI UR5, URZ, 0x6, UR5 ;  /* 0x000000063f057899 */ /* 0x000fe20008011405 */
        /* <DEDUP_REMOVED lines=8> */
[----:B-1----:R-:W-:-:S04]  /*79f0*/  @P3 IMAD.HI.U32 R10, R17, R6, RZ ;  /* 0x00000006110a3227 */ /* 0x002fc800078e00ff */
[----:B------:R-:W-:Y:S01]  /*7a00*/  IMAD.MOV.U32 R6, RZ, RZ, R17 ;  /* 0x000000ffff067224 */ /* 0x000fe200078e0011 */
[----:B------:R-:W-:-:S05]  /*7a10*/  @P3 SHF.R.U32.HI R6, RZ, R7, R10 ;  /* 0x00000007ff063219 */ /* 0x000fca000001160a */
[----:B--2---:R-:W-:-:S04]  /*7a20*/  @P4 IMAD.HI.U32 R10, R6, R11, RZ ;  /* 0x0000000b060a4227 */ /* 0x004fc800078e00ff */
[----:B------:R-:W-:Y:S01]  /*7a30*/  IMAD.MOV.U32 R7, RZ, RZ, R6 ;  /* 0x000000ffff077224 */ /* 0x000fe200078e0006 */
[----:B---3--:R-:W-:-:S05]  /*7a40*/  @P4 SHF.R.U32.HI R7, RZ, R13, R10 ;  /* 0x0000000dff074219 */ /* 0x008fca000001160a */
[----:B----4-:R-:W-:-:S04]  /*7a50*/  @P5 IMAD.HI.U32 R10, R7, R2, RZ ;  /* 0x00000002070a5227 */ /* 0x010fc800078e00ff */
[--C-:B------:R-:W-:Y:S01]  /*7a60*/  IMAD.MOV.U32 R2, RZ, RZ, R7.reuse ;  /* 0x000000ffff027224 */ /* 0x100fe200078e0007 */
[----:B------:R-:W-:Y:S01]  /*7a70*/  @P5 SHF.R.U32.HI R2, RZ, R3, R10 ;  /* 0x00000003ff025219 */ /* 0x000fe2000001160a */
[----:B------:R-:W-:-:S04]  /*7a80*/  IMAD.MOV R3, RZ, RZ, -R7 ;  /* 0x000000ffff037224 */ /* 0x000fc800078e0a07 */
[--C-:B------:R-:W-:Y:S02]  /*7a90*/  IMAD R3, R9, R3, R6.reuse ;  /* 0x0000000309037224 */ /* 0x100fe400078e0206 */
[----:B------:R-:W-:Y:S02]  /*7aa0*/  IMAD.MOV R6, RZ, RZ, -R6 ;  /* 0x000000ffff067224 */ /* 0x000fe400078e0a06 */
[----:B------:R-:W-:Y:S02]  /*7ab0*/  IMAD.MOV R2, RZ, RZ, -R2 ;  /* 0x000000ffff027224 */ /* 0x000fe400078e0a02 */
[----:B------:R-:W-:Y:S02]  /*7ac0*/  IMAD R8, R8, R6, R17 ;  /* 0x0000000608087224 */ /* 0x000fe400078e0211 */
[----:B------:R-:W-:-:S03]  /*7ad0*/  IMAD R2, R12, R2, R7 ;  /* 0x000000020c027224 */ /* 0x000fc600078e0207 */
[----:B------:R-:W-:-:S04]  /*7ae0*/  LEA R8, R8, 0xbf, 0x7 ;  /* 0x000000bf08087811 */ /* 0x000fc800078e38ff */
[----:B------:R-:W-:-:S04]  /*7af0*/  SHF.R.S32.HI R7, RZ, 0x1f, R8 ;  /* 0x0000001fff077819 */ /* 0x000fc80000011408 */
[----:B------:R-:W-:-:S04]  /*7b00*/  LEA.HI R7, R7, R8, RZ, 0x6 ;  /* 0x0000000807077211 */ /* 0x000fc800078f30ff */
[----:B------:R-:W-:-:S04]  /*7b10*/  SHF.R.S32.HI R6, RZ, 0x6, R7 ;  /* 0x00000006ff067819 */ /* 0x000fc80000011407 */
[----:B------:R-:W-:Y:S01]  /*7b20*/  VIMNMX R6, R6, UR5, PT ;  /* 0x0000000506067c48 */ /* 0x000fe2000bfe0100 */
[----:B------:R-:W-:Y:S06]  /*7b30*/  BRA.DIV UR4, `(.L_x_92) ;  /* 0x00000012042c7947 */ /* 0x000fec000b800000 */
[----:B------:R-:W-:-:S13]  /*7b40*/  ELECT P6, URZ, PT ;  /* 0x00000000003f782f */ /* 0x000fda00038c0000 */
.L_x_134:
[----:B------:R-:W-:Y:S01]  /*7b50*/  ISETP.GT.AND P3, PT, R6, RZ, P6 ;  /* 0x000000ff0600720c */ /* 0x000fe20003764270 */
[----:B------:R-:W-:-:S12]  /*7b60*/  BSSY B1, `(.L_x_93) ;  /* 0x0000026000017945 */ /* 0x000fd80003800000 */
[----:B------:R-:W-:Y:S05]  /*7b70*/  @!P3 BRA `(.L_x_94) ;  /* 0x000000000090b947 */ /* 0x000fea0003800000 */
[----:B------:R-:W1:Y:S01]  /*7b80*/  S2R R8, SR_CgaCtaId ;  /* 0x0000000000087919 */ /* 0x000e620000008800 */
[----:B------:R-:W-:-:S04]  /*7b90*/  MOV R7, 0x400 ;  /* 0x0000040000077802 */ /* 0x000fc80000000f00 */
[----:B-1----:R-:W-:Y:S02]  /*7ba0*/  LEA R9, R8, R7, 0x18 ;  /* 0x0000000708097211 */ /* 0x002fe400078ec0ff */
[----:B------:R-:W-:-:S03]  /*7bb0*/  SHF.L.U32 R7, R4, 0x1f, RZ ;  /* 0x0000001f04077819 */ /* 0x000fc600000006ff */
[----:B------:R-:W-:-:S04]  /*7bc0*/  IMAD R8, R0, 0x8, R9 ;  /* 0x0000000800087824 */ /* 0x000fc800078e0209 */
[----:B------:R-:W1:Y:S02]  /*7bd0*/  SYNCS.PHASECHK.TRANS64.TRYWAIT P4, [R8+URZ+0x4a28], R7 ;  /* 0x004a2807080075a7 */ /* 0x000e64000808017f */
[----:B-1----:R-:W-:Y:S05]  /*7be0*/  @!P4 BRA `(.L_x_95) ;  /* 0x000000100020c947 */ /* 0x002fea0003800000 */
.L_x_135:
[----:B------:R-:W-:Y:S01]  /*7bf0*/  UPRMT UR4, UR14, 0x9910, URZ ;  /* 0x000099100e047896 */ /* 0x000fe2000800003f */
[----:B-1----:R-:W-:-:S03]  /*7c00*/  @P2 IMAD.MOV.U32 R7, RZ, RZ, 0x800 ;  /* 0x00000800ff072424 */ /* 0x002fc600078e00ff */
[----:B------:R-:W-:Y:S01]  /*7c10*/  UISETP.NE.AND UP0, UPT, UR4, 0x2, UPT ;  /* 0x000000020400788c */ /* 0x000fe2000bf05270 */
[----:B------:R1:W-:Y:S05]  /*7c20*/  @P2 SYNCS.ARRIVE.TRANS64 RZ, [R8+URZ+0x4a00], R7 ;  /* 0x004a000708ff29a7 */ /* 0x0003ea000800003f */
[----:B------:R-:W-:-:S13]  /*7c30*/  PLOP3.LUT P4, PT, PT, PT, UP0, 0x80, 0x0 ;  /* 0x000000000000781c */ /* 0x000fda0003f8f008 */
[----:B-1----:R-:W-:Y:S05]  /*7c40*/  @P4 BRA `(.L_x_96) ;  /* 0x0000000000044947 */ /* 0x002fea0003800000 */
[----:B------:R-:W-:Y:S01]  /*7c50*/  BPT.TRAP 0x1 ;  /* 0x000000040000795c */ /* 0x000fe20000300000 */
.L_x_96:
[----:B------:R-:W-:Y:S05]  /*7c60*/  @P0 BRA `(.L_x_97) ;  /* 0x0000000000040947 */ /* 0x000fea0003800000 */
[----:B------:R-:W-:Y:S01]  /*7c70*/  BPT.TRAP 0x1 ;  /* 0x000000040000795c */ /* 0x000fe20000300000 */
.L_x_97:
[----:B------:R-:W-:Y:S01]  /*7c80*/  IMAD R9, R0, 0x800, R9 ;  /* 0x0000080000097824 */ /* 0x000fe200078e0209 */
[----:B------:R-:W-:Y:S01]  /*7c90*/  R2UR UR9, R8 ;  /* 0x00000000080972ca */ /* 0x000fe200000e0000 */
[----:B------:R-:W-:Y:S01]  /*7ca0*/  UIADD3 UR4, UP0, UR6, 0x1f0, URZ ;  /* 0x000001f006047890 */ /* 0x000fe2000ff1e03f */
[----:B------:R-:W-:Y:S01]  /*7cb0*/  R2UR UR12, R3 ;  /* 0x00000000030c72ca */ /* 0x000fe200000e0000 */
[----:B------:R-:W-:Y:S01]  /*7cc0*/  UMOV UR16, 0x0 ;  /* 0x0000000000107882 */ /* 0x000fe20000000000 */
[----:B------:R-:W-:Y:S01]  /*7cd0*/  R2UR UR8, R9 ;  /* 0x00000000090872ca */ /* 0x000fe200000e0000 */
[----:B------:R-:W-:Y:S01]  /*7ce0*/  UIADD3.X UR5, URZ, UR7, URZ, UP0, !UPT ;  /* 0x000000073f057290 */ /* 0x000fe200087fe43f */
[----:B------:R-:W-:Y:S01]  /*7cf0*/  R2UR UR13, R2 ;  /* 0x00000000020d72ca */ /* 0x000fe200000e0000 */
[----:B------:R-:W-:Y:S01]  /*7d00*/  UMOV UR17, 0x10000000 ;  /* 0x1000000000117882 */ /* 0x000fe20000000000 */
[----:B------:R-:W-:Y:S01]  /*7d10*/  UMOV UR10, URZ ;  /* 0x0000003f000a7c82 */ /* 0x000fe20008000000 */
[----:B------:R-:W-:Y:S01]  /*7d20*/  UMOV UR11, URZ ;  /* 0x0000003f000b7c82 */ /* 0x000fe20008000000 */
[----:B------:R-:W-:-:S03]  /*7d30*/  VIADD R0, R0, 0x1 ;  /* 0x0000000100007836 */ /* 0x000fc60000000000 */
[----:B------:R-:W-:Y:S02]  /*7d40*/  UIADD3 UR9, UR9, 0x4a00, URZ ;  /* 0x00004a0009097890 */ /* 0x000fe4000fffe03f */
[C---:B------:R-:W-:Y:S02]  /*7d50*/  ISETP.NE.AND P4, PT, R0.reuse, 0x5, PT ;  /* 0x000000050000780c */ /* 0x040fe40003f85270 */
[----:B------:R-:W-:Y:S02]  /*7d60*/  UIADD3 UR8, UR8, 0x1000, URZ ;  /* 0x0000100008087890 */ /* 0x000fe4000fffe03f */
[----:B------:R-:W-:Y:S02]  /*7d70*/  SEL R7, RZ, 0x1, P4 ;  /* 0x00000001ff077807 */ /* 0x000fe40002000000 */
[----:B------:R-:W-:Y:S02]  /*7d80*/  SEL R0, R0, RZ, P4 ;  /* 0x000000ff00007207 */ /* 0x000fe40002000000 */
[----:B------:R-:W-:-:S03]  /*7d90*/  LOP3.LUT R4, R4, R7, RZ, 0x3c, !PT ;  /* 0x0000000704047212 */ /* 0x000fc600078e3cff */
[----:B------:R1:W-:Y:S02]  /*7da0*/  UTMALDG.4D [UR8], [UR4], desc[UR16] ;  /* 0x00001008040075b4 */ /* 0x0003e40008019000 */
[----:B-1----:R-:W-:Y:S02]  /*7db0*/  NOP ;  /* 0x0000000000007918 */ /* 0x002fe40000000000 */
.L_x_94:
[----:B------:R-:W-:Y:S05]  /*7dc0*/  BSYNC B1 ;  /* 0x0000000000017941 */ /* 0x000fea0003800000 */
.L_x_93:
        /* <DEDUP_REMOVED lines=10> */
.L_x_99:
[----:B------:R-:W-:Y:S05]  /*7e70*/  BSYNC B1 ;  /* 0x0000000000017941 */ /* 0x000fea0003800000 */
.L_x_98:
[----:B------:R-:W-:Y:S01]  /*7e80*/  BSSY B1, `(.L_x_101) ;  /* 0x0000028000017945 */ /* 0x000fe20003800000 */
[----:B------:R-:W-:-:S03]  /*7e90*/  IMAD.MOV.U32 R9, RZ, RZ, RZ ;  /* 0x000000ffff097224 */ /* 0x000fc600078e00ff */
[----:B------:R-:W-:Y:S05]  /*7ea0*/  @!P3 BRA `(.L_x_102) ;  /* 0x000000000094b947 */ /* 0x000fea0003800000 */
[----:B-1----:R-:W1:Y:S01]  /*7eb0*/  S2R R8, SR_CgaCtaId ;  /* 0x0000000000087919 */ /* 0x002e620000008800 */
[----:B------:R-:W-:-:S04]  /*7ec0*/  MOV R5, 0x400 ;  /* 0x0000040000057802 */ /* 0x000fc80000000f00 */
[----:B-1----:R-:W-:Y:S02]  /*7ed0*/  LEA R5, R8, R5, 0x18 ;  /* 0x0000000508057211 */ /* 0x002fe400078ec0ff */
[----:B------:R-:W-:-:S03]  /*7ee0*/  SHF.L.U32 R8, R4, 0x1f, RZ ;  /* 0x0000001f04087819 */ /* 0x000fc600000006ff */
[----:B------:R-:W-:-:S04]  /*7ef0*/  IMAD R7, R0, 0x8, R5 ;  /* 0x0000000800077824 */ /* 0x000fc800078e0205 */
[----:B------:R-:W1:Y:S02]  /*7f00*/  SYNCS.PHASECHK.TRANS64.TRYWAIT P3, [R7+URZ+0x4a28], R8 ;  /* 0x004a2808070075a7 */ /* 0x000e64000806017f */
[----:B-1----:R-:W-:Y:S05]  /*7f10*/  @!P3 BRA `(.L_x_103) ;  /* 0x0000000c007cb947 */ /* 0x002fea0003800000 */
.L_x_136:
[----:B------:R-:W-:Y:S01]  /*7f20*/  UPRMT UR4, UR14, 0x9910, URZ ;  /* 0x000099100e047896 */ /* 0x000fe2000800003f */
[----:B-1----:R-:W-:-:S03]  /*7f30*/  @P2 IMAD.MOV.U32 R8, RZ, RZ, 0x800 ;  /* 0x00000800ff082424 */ /* 0x002fc600078e00ff */
[----:B------:R-:W-:Y:S01]  /*7f40*/  UISETP.NE.AND UP0, UPT, UR4, 0x2, UPT ;  /* 0x000000020400788c */ /* 0x000fe2000bf05270 */
[----:B------:R1:W-:Y:S05]  /*7f50*/  @P2 SYNCS.ARRIVE.TRANS64 RZ, [R7+URZ+0x4a00], R8 ;  /* 0x004a000807ff29a7 */ /* 0x0003ea000800003f */
[----:B------:R-:W-:-:S13]  /*7f60*/  PLOP3.LUT P3, PT, PT, PT, UP0, 0x80, 0x0 ;  /* 0x000000000000781c */ /* 0x000fda0003f6f008 */
[----:B-1----:R-:W-:Y:S05]  /*7f70*/  @P3 BRA `(.L_x_104) ;  /* 0x0000000000043947 */ /* 0x002fea0003800000 */
[----:B------:R-:W-:Y:S01]  /*7f80*/  BPT.TRAP 0x1 ;  /* 0x000000040000795c */ /* 0x000fe20000300000 */
.L_x_104:
[----:B------:R-:W-:Y:S05]  /*7f90*/  @P0 BRA `(.L_x_105) ;  /* 0x0000000000040947 */ /* 0x000fea0003800000 */
[----:B------:R-:W-:Y:S01]  /*7fa0*/  BPT.TRAP 0x1 ;  /* 0x000000040000795c */ /* 0x000fe20000300000 */
.L_x_105:
        /* <DEDUP_REMOVED lines=11> */
[----:B------:R-:W-:-:S02]  /*8060*/  VIADD R0, R0, 0x1 ;  /* 0x0000000100007836 */ /* 0x000fc40000000000 */
[----:B------:R-:W-:Y:S01]  /*8070*/  IMAD.MOV.U32 R9, RZ, RZ, 0x1 ;  /* 0x00000001ff097424 */ /* 0x000fe200078e00ff */
[----:B------:R-:W-:Y:S02]  /*8080*/  UIADD3 UR9, UR9, 0x4a00, URZ ;  /* 0x00004a0009097890 */ /* 0x000fe4000fffe03f */
[C---:B------:R-:W-:Y:S02]  /*8090*/  ISETP.NE.AND P3, PT, R0.reuse, 0x5, PT ;  /* 0x000000050000780c */ /* 0x040fe40003f65270 */
[----:B------:R-:W-:Y:S02]  /*80a0*/  UIADD3 UR8, UR8, 0x1000, URZ ;  /* 0x0000100008087890 */ /* 0x000fe4000fffe03f */
[----:B------:R-:W-:Y:S02]  /*80b0*/  SEL R5, RZ, 0x1, P3 ;  /* 0x00000001ff057807 */ /* 0x000fe40001800000 */
[----:B------:R-:W-:Y:S02]  /*80c0*/  SEL R0, R0, RZ, P3 ;  /* 0x000000ff00007207 */ /* 0x000fe40001800000 */
[----:B------:R-:W-:-:S03]  /*80d0*/  LOP3.LUT R4, R4, R5, RZ, 0x3c, !PT ;  /* 0x0000000504047212 */ /* 0x000fc600078e3cff */
[----:B------:R2:W-:Y:S02]  /*80e0*/  UTMALDG.4D [UR8], [UR4], desc[UR16] ;  /* 0x00001008040075b4 */ /* 0x0005e40008019000 */
[----:B--2---:R-:W-:Y:S02]  /*80f0*/  NOP ;  /* 0x0000000000007918 */ /* 0x004fe40000000000 */
.L_x_102:
[----:B------:R-:W-:Y:S05]  /*8100*/  BSYNC B1 ;  /* 0x0000000000017941 */ /* 0x000fea0003800000 */
.L_x_101:
[----:B------:R-:W-:Y:S01]  /*8110*/  ISETP.GE.AND P3, PT, R6, 0x2, PT ;  /* 0x000000020600780c */ /* 0x000fe20003f66270 */
[----:B------:R-:W-:-:S12]  /*8120*/  BSSY B1, `(.L_x_106) ;  /* 0x0000058000017945 */ /* 0x000fd80003800000 */
[----:B------:R-:W-:Y:S05]  /*8130*/  @!P3 BRA `(.L_x_107) ;  /* 0x000000040058b947 */ /* 0x000fea0003800000 */
[----:B------:R-:W-:-:S07]  /*8140*/  IMAD.SHL.U32 R6, R6, 0x2, RZ ;  /* 0x0000000206067824 */ /* 0x000fce00078e00ff */
.L_x_118:
[----:B------:R-:W-:Y:S04]  /*8150*/  BSSY B2, `(.L_x_108) ;  /* 0x0000027000027945 */ /* 0x000fe80003800000 */
[----:B------:R-:W-:Y:S05]  /*8160*/  @!P6 BRA `(.L_x_109) ;  /* 0x000000000094e947 */ /* 0x000fea0003800000 */
[----:B-1----:R-:W1:Y:S01]  /*8170*/  S2R R8, SR_CgaCtaId ;  /* 0x0000000000087919 */ /* 0x002e620000008800 */
[----:B------:R-:W-:-:S04]  /*8180*/  MOV R5, 0x400 ;  /* 0x0000040000057802 */ /* 0x000fc80000000f00 */
[----:B-1----:R-:W-:Y:S02]  /*8190*/  LEA R5, R8, R5, 0x18 ;  /* 0x0000000508057211 */ /* 0x002fe400078ec0ff */
[----:B------:R-:W-:Y:S02]  /*81a0*/  SHF.L.U32 R8, R4, 0x1f, RZ ;  /* 0x0000001f04087819 */ /* 0x000fe400000006ff */
[----:B------:R-:W-:-:S04]  /*81b0*/  LEA R7, R0, R5, 0x3 ;  /* 0x0000000500077211 */ /* 0x000fc800078e18ff */
[----:B------:R-:W1:Y:S02]  /*81c0*/  SYNCS.PHASECHK.TRANS64.TRYWAIT P3, [R7+URZ+0x4a28], R8 ;  /* 0x004a2808070075a7 */ /* 0x000e64000806017f */
[----:B-1----:R-:W-:Y:S05]  /*81d0*/  @!P3 BRA `(.L_x_110) ;  /* 0x0000000800e0b947 */ /* 0x002fea0003800000 */
.L_x_137:
[----:B------:R-:W-:Y:S01]  /*81e0*/  UPRMT UR4, UR14, 0x9910, URZ ;  /* 0x000099100e047896 */ /* 0x000fe2000800003f */
[----:B-1----:R-:W-:-:S03]  /*81f0*/  @P2 IMAD.MOV.U32 R8, RZ, RZ, 0x800 ;  /* 0x00000800ff082424 */ /* 0x002fc600078e00ff */
[----:B------:R-:W-:Y:S01]  /*8200*/  UISETP.NE.AND UP0, UPT, UR4, 0x2, UPT ;  /* 0x000000020400788c */ /* 0x000fe2000bf05270 */
[----:B------:R1:W-:Y:S05]  /*8210*/  @P2 SYNCS.ARRIVE.TRANS64 RZ, [R7+URZ+0x4a00], R8 ;  /* 0x004a000807ff29a7 */ /* 0x0003ea000800003f */
[----:B------:R-:W-:-:S13]  /*8220*/  PLOP3.LUT P3, PT, PT, PT, UP0, 0x80, 0x0 ;  /* 0x000000000000781c */ /* 0x000fda0003f6f008 */
[----:B-1----:R-:W-:Y:S05]  /*8230*/  @P3 BRA `(.L_x_111) ;  /* 0x0000000000043947 */ /* 0x002fea0003800000 */
[----:B------:R-:W-:Y:S01]  /*8240*/  BPT.TRAP 0x1 ;  /* 0x000000040000795c */ /* 0x000fe20000300000 */
.L_x_111:
[----:B------:R-:W-:Y:S05]  /*8250*/  @P0 BRA `(.L_x_112) ;  /* 0x0000000000040947 */ /* 0x000fea0003800000 */
[----:B------:R-:W-:Y:S01]  /*8260*/  BPT.TRAP 0x1 ;  /* 0x000000040000795c */ /* 0x000fe20000300000 */
.L_x_112:
        /* <DEDUP_REMOVED lines=9> */
[----:B------:R-:W-:Y:S01]  /*8300*/  R2UR UR13, R2 ;  /* 0x00000000020d72ca */ /* 0x000fe200000e0000 */
[----:B------:R-:W-:Y:S01]  /*8310*/  UMOV UR10, URZ ;  /* 0x0000003f000a7c82 */ /* 0x000fe20008000000 */
[----:B------:R-:W-:-:S03]  /*8320*/  VIADD R0, R0, 0x1 ;  /* 0x0000000100007836 */ /* 0x000fc60000000000 */
[----:B------:R-:W-:Y:S02]  /*8330*/  UIADD3 UR9, UR9, 0x4a00, URZ ;  /* 0x00004a0009097890 */ /* 0x000fe4000fffe03f */
[----:B------:R-:W-:Y:S01]  /*8340*/  USHF.L.U32 UR11, UR11, 0x6, URZ ;  /* 0x000000060b0b7899 */ /* 0x000fe2000800063f */
[----:B------:R-:W-:Y:S01]  /*8350*/  ISETP.NE.AND P3, PT, R0, 0x5, PT ;  /* 0x000000050000780c */ /* 0x000fe20003f65270 */
[----:B------:R-:W-:-:S03]  /*8360*/  UIADD3 UR8, UR8, 0x1000, URZ ;  /* 0x0000100008087890 */ /* 0x000fc6000fffe03f */
[----:B------:R-:W-:Y:S02]  /*8370*/  SEL R5, RZ, 0x1, P3 ;  /* 0x00000001ff057807 */ /* 0x000fe40001800000 */
[----:B------:R-:W-:Y:S02]  /*8380*/  SEL R0, R0, RZ, P3 ;  /* 0x000000ff00007207 */ /* 0x000fe40001800000 */
[----:B------:R-:W-:Y:S02]  /*8390*/  LOP3.LUT R4, R4, R5, RZ, 0x3c, !PT ;  /* 0x0000000504047212 */ /* 0x000fe400078e3cff */
[----:B------:R2:W-:Y:S02]  /*83a0*/  UTMALDG.4D [UR8], [UR4], desc[UR16] ;  /* 0x00001008040075b4 */ /* 0x0005e40008019000 */
[----:B--2---:R-:W-:-:S03]  /*83b0*/  NOP ;  /* 0x0000000000007918 */ /* 0x004fc60000000000 */
.L_x_109:
[----:B------:R-:W-:Y:S05]  /*83c0*/  BSYNC B2 ;  /* 0x0000000000027941 */ /* 0x000fea0003800000 */
.L_x_108:
[----:B------:R-:W-:Y:S01]  /*83d0*/  ISETP.LT.OR P3, PT, R6, 0x4, !P6 ;  /* 0x000000040600780c */ /* 0x000fe20007761670 */
[----:B------:R-:W-:-:S12]  /*83e0*/  BSSY B2, `(.L_x_113) ;  /* 0x0000028000027945 */ /* 0x000fd80003800000 */
[----:B------:R-:W-:Y:S05]  /*83f0*/  @P3 BRA `(.L_x_114) ;  /* 0x0000000000983947 */ /* 0x000fea0003800000 */
[----:B-1----:R-:W1:Y:S01]  /*8400*/  S2R R8, SR_CgaCtaId ;  /* 0x0000000000087919 */ /* 0x002e620000008800 */
[----:B------:R-:W-:-:S04]  /*8410*/  MOV R5, 0x400 ;  /* 0x0000040000057802 */ /* 0x000fc80000000f00 */
[----:B-1----:R-:W-:Y:S02]  /*8420*/  LEA R5, R8, R5, 0x18 ;  /* 0x0000000508057211 */ /* 0x002fe400078ec0ff */
[----:B------:R-:W-:-:S03]  /*8430*/  SHF.L.U32 R8, R4, 0x1f, RZ ;  /* 0x0000001f04087819 */ /* 0x000fc600000006ff */
[----:B------:R-:W-:-:S04]  /*8440*/  IMAD R7, R0, 0x8, R5 ;  /* 0x0000000800077824 */ /* 0x000fc800078e0205 */
[----:B------:R-:W1:Y:S02]  /*8450*/  SYNCS.PHASECHK.TRANS64.TRYWAIT P3, [R7+URZ+0x4a28], R8 ;  /* 0x004a2808070075a7 */ /* 0x000e64000806017f */
[----:B-1----:R-:W-:Y:S05]  /*8460*/  @!P3 BRA `(.L_x_115) ;  /* 0x000000080050b947 */ /* 0x002fea0003800000 */
.L_x_138:
[----:B------:R-:W-:Y:S01]  /*8470*/  UPRMT UR4, UR14, 0x9910, URZ ;  /* 0x000099100e047896 */ /* 0x000fe2000800003f */
[----:B-1----:R-:W-:-:S03]  /*8480*/  @P1 IMAD.MOV.U32 R8, RZ, RZ, 0x800 ;  /* 0x00000800ff081424 */ /* 0x002fc600078e00ff */
[----:B------:R-:W-:Y:S01]  /*8490*/  UISETP.NE.AND UP0, UPT, UR4, 0x2, UPT ;  /* 0x000000020400788c */ /* 0x000fe2000bf05270 */
[----:B------:R1:W-:Y:S05]  /*84a0*/  @P1 SYNCS.ARRIVE.TRANS64 RZ, [R7+URZ+0x4a00], R8 ;  /* 0x004a000807ff19a7 */ /* 0x0003ea000800003f */
[----:B------:R-:W-:-:S13]  /*84b0*/  PLOP3.LUT P3, PT, PT, PT, UP0, 0x80, 0x0 ;  /* 0x000000000000781c */ /* 0x000fda0003f6f008 */
[----:B-1----:R-:W-:Y:S05]  /*84c0*/  @P3 BRA `(.L_x_116) ;  /* 0x0000000000043947 */ /* 0x002fea0003800000 */
[----:B------:R-:W-:Y:S01]  /*84d0*/  BPT.TRAP 0x1 ;  /* 0x000000040000795c */ /* 0x000fe20000300000 */
.L_x_116:
[----:B------:R-:W-:Y:S05]  /*84e0*/  @P0 BRA `(.L_x_117) ;  /* 0x0000000000040947 */ /* 0x000fea0003800000 */
[----:B------:R-:W-:Y:S01]  /*84f0*/  BPT.TRAP 0x1 ;  /* 0x000000040000795c */ /* 0x000fe20000300000 */
.L_x_117:
        /* <DEDUP_REMOVED lines=11> */
[----:B------:R-:W-:-:S02]  /*85b0*/  VIADD R0, R0, 0x1 ;  /* 0x0000000100007836 */ /* 0x000fc40000000000 */
[----:B------:R-:W-:Y:S01]  /*85c0*/  VIADD R9, R9, 0x1 ;  /* 0x0000000109097836 */ /* 0x000fe20000000000 */
        /* <DEDUP_REMOVED lines=9> */
.L_x_114:
[----:B------:R-:W-:Y:S05]  /*8660*/  BSYNC B2 ;  /* 0x0000000000027941 */ /* 0x000fea0003800000 */
.L_x_113:
[C---:B------:R-:W-:Y:S01]  /*8670*/  ISETP.GT.AND P3, PT, R6.reuse, 0x4, PT ;  /* 0x000000040600780c */ /* 0x040fe20003f64270 */
[----:B------:R-:W-:-:S12]  /*8680*/  VIADD R6, R6, 0xfffffffe ;  /* 0xfffffffe06067836 */ /* 0x000fd80000000000 */
[----:B------:R-:W-:Y:S05]  /*8690*/  @P3 BRA `(.L_x_118) ;  /* 0xfffffff800ac3947 */ /* 0x000fea000383ffff */
.L_x_107:
[----:B------:R-:W-:Y:S05]  /*86a0*/  BSYNC B1 ;  /* 0x0000000000017941 */ /* 0x000fea0003800000 */
.L_x_106:
[----:B------:R-:W-:Y:S01]  /*86b0*/  VIADD R17, R17, UR15 ;  /* 0x0000000f11117c36 */ /* 0x000fe20008000000 */
[----:B------:R-:W-:Y:S01]  /*86c0*/  ULDC UR4, c[0x0][0xa00] ;  /* 0x0002800000047ab9 */ /* 0x000fe20000000800 */
[----:B-1----:R-:W-:-:S03]  /*86d0*/  PRMT R5, RZ, 0x7610, R5 ;  /* 0x00007610ff057816 */ /* 0x002fc60000000005 */
[----:B------:R-:W-:-:S13]  /*86e0*/  ISETP.GE.AND P3, PT, R17, UR4, PT ;  /* 0x0000000411007c0c */ /* 0x000fda000bf66270 */
[----:B------:R-:W-:Y:S05]  /*86f0*/  @!P3 BRA `(.L_x_119) ;  /* 0xfffffff0007cb947 */ /* 0x000fea000383ffff */
[----:B------:R-:W-:Y:S05]  /*8700*/  BSYNC B0 ;  /* 0x0000000000007941 */ /* 0x000fea0003800000 */
.L_x_91:
[----:B------:R-:W-:Y:S05]  /*8710*/  EXIT ;  /* 0x000000000000794d */ /* 0x000fea0003800000 */
.L_x_17:
[----:B-1----:R-:W-:-:S04]  /*8720*/  IMAD.U32 R4, RZ, RZ, UR4 ;  /* 0x00000004ff047e24 */ /* 0x002fc8000f8e00ff */
[----:B------:R1:W2:Y:S03]  /*8730*/  SYNCS.PHASECHK.TRANS64.TRYWAIT P1, [R4+URZ+0x4a50], R3 ;  /* 0x004a5003040075a7 */ /* 0x0002a6000802017f */
[----:B--2---:R-:W-:Y:S05]  /*8740*/  @!P1 NANOSLEEP.SYNCS 0x989680 ;  /* 0x009896800000995d */ /* 0x004fea0003900000 */
[----:B------:R-:W2:Y:S02]  /*8750*/  @!P1 SYNCS.PHASECHK.TRANS64 P1, [R4+URZ+0x4a50], R3 ;  /* 0x004a5003040095a7 */ /* 0x000ea4000802007f */
[----:B--2---:R-:W-:Y:S05]  /*8760*/  @!P1 BRA `(.L_x_17) ;  /* 0xfffffffc00ec9947 */ /* 0x004fea000383ffff */
[----:B------:R-:W-:Y:S05]  /*8770*/  BRA `(.L_x_120) ;  /* 0xffffff8c00147947 */ /* 0x000fea000383ffff */
.L_x_19:
[----:B-1----:R-:W-:-:S04]  /*8780*/  IMAD.U32 R6, RZ, RZ, UR11 ;  /* 0x0000000bff067e24 */ /* 0x002fc8000f8e00ff */
[----:B------:R1:W2:Y:S03]  /*8790*/  SYNCS.PHASECHK.TRANS64.TRYWAIT P1, [R6+URZ+0x4a00], R3 ;  /* 0x004a0003060075a7 */ /* 0x0002a6000802017f */
[----:B--2---:R-:W-:Y:S05]  /*87a0*/  @!P1 NANOSLEEP.SYNCS 0x989680 ;  /* 0x009896800000995d */ /* 0x004fea0003900000 */
[----:B------:R-:W2:Y:S02]  /*87b0*/  @!P1 SYNCS.PHASECHK.TRANS64 P1, [R6+URZ+0x4a00], R3 ;  /* 0x004a0003060095a7 */ /* 0x000ea4000802007f */
[----:B--2---:R-:W-:Y:S05]  /*87c0*/  @!P1 BRA `(.L_x_19) ;  /* 0xfffffffc00ec9947 */ /* 0x004fea000383ffff */
[----:B------:R-:W-:Y:S05]  /*87d0*/  BRA `(.L_x_121) ;  /* 0xffffff8c00287947 */ /* 0x000fea000383ffff */
.L_x_20:
[----:B-1----:R-:W-:-:S04]  /*87e0*/  IMAD.U32 R3, RZ, RZ, UR9 ;  /* 0x00000009ff037e24 */ /* 0x002fc8000f8e00ff */
[----:B------:R1:W2:Y:S03]  /*87f0*/  SYNCS.PHASECHK.TRANS64.TRYWAIT P1, [R3+URZ+-0x8], R4 ;  /* 0xfffff804030075a7 */ /* 0x0002a6000802017f */
[----:B--2---:R-:W-:Y:S05]  /*8800*/  @!P1 NANOSLEEP.SYNCS 0x989680 ;  /* 0x009896800000995d */ /* 0x004fea0003900000 */
[----:B------:R-:W2:Y:S02]  /*8810*/  @!P1 SYNCS.PHASECHK.TRANS64 P1, [R3+URZ+-0x8], R4 ;  /* 0xfffff804030095a7 */ /* 0x000ea4000802007f */
[----:B--2---:R-:W-:Y:S05]  /*8820*/  @!P1 BRA `(.L_x_20) ;  /* 0xfffffffc00ec9947 */ /* 0x004fea000383ffff */
[----:B------:R-:W-:Y:S05]  /*8830*/  BRA `(.L_x_122) ;  /* 0xffffff8c00187947 */ /* 0x000fea000383ffff */
.L_x_22:
[----:B-1----:R-:W-:-:S04]  /*8840*/  IMAD.U32 R8, RZ, RZ, UR6 ;  /* 0x00000006ff087e24 */ /* 0x002fc8000f8e00ff */
[----:B------:R1:W2:Y:S03]  /*8850*/  SYNCS.PHASECHK.TRANS64.TRYWAIT P1, [R8+URZ+0x4a00], R7 ;  /* 0x004a0007080075a7 */ /* 0x0002a6000802017f */
[----:B--2---:R-:W-:Y:S05]  /*8860*/  @!P1 NANOSLEEP.SYNCS 0x989680 ;  /* 0x009896800000995d */ /* 0x004fea0003900000 */
[----:B------:R-:W2:Y:S02]  /*8870*/  @!P1 SYNCS.PHASECHK.TRANS64 P1, [R8+URZ+0x4a00], R7 ;  /* 0x004a0007080095a7 */ /* 0x000ea4000802007f */
[----:B--2---:R-:W-:Y:S05]  /*8880*/  @!P1 BRA `(.L_x_22) ;  /* 0xfffffffc00ec9947 */ /* 0x004fea000383ffff */
[----:B------:R-:W-:Y:S05]  /*8890*/  BRA `(.L_x_123) ;  /* 0xffffffa000487947 */ /* 0x000fea000383ffff */
.L_x_27:
[----:B-1----:R-:W-:-:S04]  /*88a0*/  IMAD.U32 R13, RZ, RZ, UR6 ;  /* 0x00000006ff0d7e24 */ /* 0x002fc8000f8e00ff */
[----:B------:R1:W2:Y:S03]  /*88b0*/  SYNCS.PHASECHK.TRANS64.TRYWAIT P2, [R13+URZ+0x4a00], R0 ;  /* 0x004a00000d0075a7 */ /* 0x0002a6000804017f */
[----:B--2---:R-:W-:Y:S05]  /*88c0*/  @!P2 NANOSLEEP.SYNCS 0x989680 ;  /* 0x009896800000a95d */ /* 0x004fea0003900000 */
[----:B------:R-:W2:Y:S02]  /*88d0*/  @!P2 SYNCS.PHASECHK.TRANS64 P2, [R13+URZ+0x4a00], R0 ;  /* 0x004a00000d00a5a7 */ /* 0x000ea4000804007f */
[----:B--2---:R-:W-:Y:S05]  /*88e0*/  @!P2 BRA `(.L_x_27) ;  /* 0xfffffffc00eca947 */ /* 0x004fea000383ffff */
[----:B------:R-:W-:Y:S05]  /*88f0*/  BRA `(.L_x_124) ;  /* 0xffffffa000fc7947 */ /* 0x000fea000383ffff */
.L_x_31:
[----:B-1----:R-:W-:-:S04]  /*8900*/  IMAD.U32 R0, RZ, RZ, UR6 ;  /* 0x00000006ff007e24 */ /* 0x002fc8000f8e00ff */
[----:B------:R1:W2:Y:S03]  /*8910*/  SYNCS.PHASECHK.TRANS64.TRYWAIT P2, [R0+URZ+0x4a00], R53 ;  /* 0x004a0035000075a7 */ /* 0x0002a6000804017f */
[----:B--2---:R-:W-:Y:S05]  /*8920*/  @!P2 NANOSLEEP.SYNCS 0x989680 ;  /* 0x009896800000a95d */ /* 0x004fea0003900000 */
[----:B------:R-:W2:Y:S02]  /*8930*/  @!P2 SYNCS.PHASECHK.TRANS64 P2, [R0+URZ+0x4a00], R53 ;  /* 0x004a00350000a5a7 */ /* 0x000ea4000804007f */
[----:B--2---:R-:W-:Y:S05]  /*8940*/  @!P2 BRA `(.L_x_31) ;  /* 0xfffffffc00eca947 */ /* 0x004fea000383ffff */
[----:B------:R-:W-:Y:S05]  /*8950*/  BRA `(.L_x_30) ;  /* 0xffffffb400787947 */ /* 0x000fea000383ffff */
.L_x_39:
[----:B-1----:R-:W-:-:S04]  /*8960*/  IMAD.U32 R11, RZ, RZ, UR6 ;  /* 0x00000006ff0b7e24 */ /* 0x002fc8000f8e00ff */
[----:B------:R1:W2:Y:S03]  /*8970*/  SYNCS.PHASECHK.TRANS64.TRYWAIT P2, [R11+URZ+0x4a00], R4 ;  /* 0x004a00040b0075a7 */ /* 0x0002a6000804017f */
[----:B--2---:R-:W-:Y:S05]  /*8980*/  @!P2 NANOSLEEP.SYNCS 0x989680 ;  /* 0x009896800000a95d */ /* 0x004fea0003900000 */
[----:B------:R-:W2:Y:S02]  /*8990*/  @!P2 SYNCS.PHASECHK.TRANS64 P2, [R11+URZ+0x4a00], R4 ;  /* 0x004a00040b00a5a7 */ /* 0x000ea4000804007f */
[----:B--2---:R-:W-:Y:S05]  /*89a0*/  @!P2 BRA `(.L_x_39) ;  /* 0xfffffffc00eca947 */ /* 0x004fea000383ffff */
[----:B------:R-:W-:Y:S05]  /*89b0*/  BRA `(.L_x_125) ;  /* 0xffffffb8006c7947 */ /* 0x000fea000383ffff */
.L_x_43:
[----:B-1----:R-:W-:-:S04]  /*89c0*/  IMAD.U32 R8, RZ, RZ, UR6 ;  /* 0x00000006ff087e24 */ /* 0x002fc8000f8e00ff */
[----:B------:R1:W2:Y:S03]  /*89d0*/  SYNCS.PHASECHK.TRANS64.TRYWAIT P2, [R8+URZ+0x4a00], R67 ;  /* 0x004a0043080075a7 */ /* 0x0002a6000804017f */
[----:B--2---:R-:W-:Y:S05]  /*89e0*/  @!P2 NANOSLEEP.SYNCS 0x989680 ;  /* 0x009896800000a95d */ /* 0x004fea0003900000 */
[----:B------:R-:W2:Y:S02]  /*89f0*/  @!P2 SYNCS.PHASECHK.TRANS64 P2, [R8+URZ+0x4a00], R67 ;  /* 0x004a00430800a5a7 */ /* 0x000ea4000804007f */
[----:B--2---:R-:W-:Y:S05]  /*8a00*/  @!P2 BRA `(.L_x_43) ;  /* 0xfffffffc00eca947 */ /* 0x004fea000383ffff */
[----:B------:R-:W-:Y:S05]  /*8a10*/  BRA `(.L_x_42) ;  /* 0xffffffd0002c7947 */ /* 0x000fea000383ffff */
.L_x_63:
[----:B-1----:R-:W-:-:S04]  /*8a20*/  IMAD.U32 R3, RZ, RZ, UR9 ;  /* 0x00000009ff037e24 */ /* 0x002fc8000f8e00ff */
[----:B------:R1:W2:Y:S03]  /*8a30*/  SYNCS.PHASECHK.TRANS64.TRYWAIT P1, [R3+URZ+0x8], R0 ;  /* 0x00000800030075a7 */ /* 0x0002a6000802017f */
[----:B--2---:R-:W-:Y:S05]  /*8a40*/  @!P1 NANOSLEEP.SYNCS 0x989680 ;  /* 0x009896800000995d */ /* 0x004fea0003900000 */
[----:B------:R-:W2:Y:S02]  /*8a50*/  @!P1 SYNCS.PHASECHK.TRANS64 P1, [R3+URZ+0x8], R0 ;  /* 0x00000800030095a7 */ /* 0x000ea4000802007f */
[----:B--2---:R-:W-:Y:S05]  /*8a60*/  @!P1 BRA `(.L_x_63) ;  /* 0xfffffffc00ec9947 */ /* 0x004fea000383ffff */
[----:B------:R-:W-:Y:S05]  /*8a70*/  BRA `(.L_x_126) ;  /* 0xffffffd8009c7947 */ /* 0x000fea000383ffff */
.L_x_76:
[----:B------:R-:W-:Y:S01]  /*8a80*/  BSSY B1, `(.L_x_127) ;  /* 0x0000006000017945 */ /* 0x000fe20003800000 */
[----:B------:R-:W-:-:S07]  /*8a90*/  IMAD.MOV.U32 R15, RZ, RZ, -0x1 ;  /* 0xffffffffff0f7424 */ /* 0x000fce00078e00ff */
[----:B------:R-:W-:Y:S05]  /*8aa0*/  WARPSYNC.COLLECTIVE R15, `(.L_x_128) ;  /* 0x000000000f0c7348 */ /* 0x000fea0003c00000 */
[----:B------:R-:W-:Y:S02]  /*8ab0*/  ELECT P6, UR62, PT ;  /* 0x00000000003e782f */ /* 0x000fe400038c0000 */
[----:B------:R-:W-:Y:S01]  /*8ac0*/  MOV R14, UR62 ;  /* 0x0000003e000e7c02 */ /* 0x000fe20008000f00 */
[----:B------:R-:W-:Y:S10]  /*8ad0*/  ENDCOLLECTIVE ;  /* 0x000000000000791b */ /* 0x000ff40003800000 */
.L_x_128:
[----:B------:R-:W-:Y:S05]  /*8ae0*/  BSYNC B1 ;  /* 0x0000000000017941 */ /* 0x000fea0003800000 */
.L_x_127:
[----:B------:R-:W-:Y:S05]  /*8af0*/  BRA `(.L_x_129) ;  /* 0xffffffe400b47947 */ /* 0x000fea000383ffff */
.L_x_79:
[----:B-1----:R1:W2:Y:S02]  /*8b00*/  SYNCS.PHASECHK.TRANS64.TRYWAIT P2, [R7+URZ+0x4a60], R6 ;  /* 0x004a6006070075a7 */ /* 0x0022a4000804017f */
[----:B--2---:R-:W-:Y:S05]  /*8b10*/  @!P2 NANOSLEEP.SYNCS 0x989680 ;  /* 0x009896800000a95d */ /* 0x004fea0003900000 */
[----:B------:R-:W2:Y:S02]  /*8b20*/  @!P2 SYNCS.PHASECHK.TRANS64 P2, [R7+URZ+0x4a60], R6 ;  /* 0x004a60060700a5a7 */ /* 0x000ea4000804007f */
[----:B--2---:R-:W-:Y:S05]  /*8b30*/  @!P2 BRA `(.L_x_79) ;  /* 0xfffffffc00f0a947 */ /* 0x004fea000383ffff */
[----:B------:R-:W-:Y:S05]  /*8b40*/  BRA `(.L_x_130) ;  /* 0xffffffe400d47947 */ /* 0x000fea000383ffff */
.L_x_84:
[----:B-1----:R1:W2:Y:S02]  /*8b50*/  SYNCS.PHASECHK.TRANS64.TRYWAIT P2, [R7+URZ+0x4ab0], R4 ;  /* 0x004ab004070075a7 */ /* 0x0022a4000804017f */
[----:B--2---:R-:W-:Y:S05]  /*8b60*/  @!P2 NANOSLEEP.SYNCS 0x989680 ;  /* 0x009896800000a95d */ /* 0x004fea0003900000 */
[----:B------:R-:W2:Y:S02]  /*8b70*/  @!P2 SYNCS.PHASECHK.TRANS64 P2, [R7+URZ+0x4ab0], R4 ;  /* 0x004ab0040700a5a7 */ /* 0x000ea4000804007f */
[----:B--2---:R-:W-:Y:S05]  /*8b80*/  @!P2 BRA `(.L_x_84) ;  /* 0xfffffffc00f0a947 */ /* 0x004fea000383ffff */
[----:B------:R-:W-:Y:S05]  /*8b90*/  BRA `(.L_x_83) ;  /* 0xffffffe800647947 */ /* 0x000fea000383ffff */
.L_x_87:
[----:B-1----:R1:W2:Y:S02]  /*8ba0*/  SYNCS.PHASECHK.TRANS64.TRYWAIT P2, [R4+URZ+0x4a60], R9 ;  /* 0x004a6009040075a7 */ /* 0x0022a4000804017f */
[----:B--2---:R-:W-:Y:S05]  /*8bb0*/  @!P2 NANOSLEEP.SYNCS 0x989680 ;  /* 0x009896800000a95d */ /* 0x004fea0003900000 */
[----:B------:R-:W2:Y:S02]  /*8bc0*/  @!P2 SYNCS.PHASECHK.TRANS64 P2, [R4+URZ+0x4a60], R9 ;  /* 0x004a60090400a5a7 */ /* 0x000ea4000804007f */
[----:B--2---:R-:W-:Y:S05]  /*8bd0*/  @!P2 BRA `(.L_x_87) ;  /* 0xfffffffc00f0a947 */ /* 0x004fea000383ffff */
[----:B------:R-:W-:Y:S05]  /*8be0*/  BRA `(.L_x_131) ;  /* 0xffffffe800787947 */ /* 0x000fea000383ffff */
.L_x_92:
[----:B------:R-:W-:Y:S01]  /*8bf0*/  BSSY B1, `(.L_x_132) ;  /* 0x0000006000017945 */ /* 0x000fe20003800000 */
[----:B------:R-:W-:-:S07]  /*8c00*/  IMAD.MOV.U32 R15, RZ, RZ, -0x1 ;  /* 0xffffffffff0f7424 */ /* 0x000fce00078e00ff */
[----:B------:R-:W-:Y:S05]  /*8c10*/  WARPSYNC.COLLECTIVE R15, `(.L_x_133) ;  /* 0x000000000f0c7348 */ /* 0x000fea0003c00000 */
[----:B------:R-:W-:Y:S02]  /*8c20*/  ELECT P6, UR62, PT ;  /* 0x00000000003e782f */ /* 0x000fe400038c0000 */
[----:B------:R-:W-:Y:S01]  /*8c30*/  MOV R14, UR62 ;  /* 0x0000003e000e7c02 */ /* 0x000fe20008000f00 */
[----:B------:R-:W-:Y:S10]  /*8c40*/  ENDCOLLECTIVE ;  /* 0x000000000000791b */ /* 0x000ff40003800000 */
.L_x_133:
[----:B------:R-:W-:Y:S05]  /*8c50*/  BSYNC B1 ;  /* 0x0000000000017941 */ /* 0x000fea0003800000 */
.L_x_132:
[----:B------:R-:W-:Y:S05]  /*8c60*/  BRA `(.L_x_134) ;  /* 0xffffffec00b87947 */ /* 0x000fea000383ffff */
.L_x_95:
[----:B-1----:R1:W2:Y:S02]  /*8c70*/  SYNCS.PHASECHK.TRANS64.TRYWAIT P4, [R8+URZ+0x4a28], R7 ;  /* 0x004a2807080075a7 */ /* 0x0022a4000808017f */
[----:B--2---:R-:W-:Y:S05]  /*8c80*/  @!P4 NANOSLEEP.SYNCS 0x989680 ;  /* 0x009896800000c95d */ /* 0x004fea0003900000 */
[----:B------:R-:W2:Y:S02]  /*8c90*/  @!P4 SYNCS.PHASECHK.TRANS64 P4, [R8+URZ+0x4a28], R7 ;  /* 0x004a28070800c5a7 */ /* 0x000ea4000808007f */
[----:B--2---:R-:W-:Y:S05]  /*8ca0*/  @!P4 BRA `(.L_x_95) ;  /* 0xfffffffc00f0c947 */ /* 0x004fea000383ffff */
[----:B------:R-:W-:Y:S05]  /*8cb0*/  BRA `(.L_x_135) ;  /* 0xffffffec00cc7947 */ /* 0x000fea000383ffff */
.L_x_100:
[----:B-1----:R1:W2:Y:S02]  /*8cc0*/  SYNCS.PHASECHK.TRANS64.TRYWAIT P4, [R5+URZ+0x4ab0], R8 ;  /* 0x004ab008050075a7 */ /* 0x0022a4000808017f */
[----:B--2---:R-:W-:Y:S05]  /*8cd0*/  @!P4 NANOSLEEP.SYNCS 0x989680 ;  /* 0x009896800000c95d */ /* 0x004fea0003900000 */
[----:B------:R-:W2:Y:S02]  /*8ce0*/  @!P4 SYNCS.PHASECHK.TRANS64 P4, [R5+URZ+0x4ab0], R8 ;  /* 0x004ab0080500c5a7 */ /* 0x000ea4000808007f */
[----:B--2---:R-:W-:Y:S05]  /*8cf0*/  @!P4 BRA `(.L_x_100) ;  /* 0xfffffffc00f0c947 */ /* 0x004fea000383ffff */
[----:B------:R-:W-:Y:S05]  /*8d00*/  BRA `(.L_x_99) ;  /* 0xfffffff000587947 */ /* 0x000fea000383ffff */
.L_x_103:
[----:B-1----:R1:W2:Y:S02]  /*8d10*/  SYNCS.PHASECHK.TRANS64.TRYWAIT P3, [R7+URZ+0x4a28], R8 ;  /* 0x004a2808070075a7 */ /* 0x0022a4000806017f */
[----:B--2---:R-:W-:Y:S05]  /*8d20*/  @!P3 NANOSLEEP.SYNCS 0x989680 ;  /* 0x009896800000b95d */ /* 0x004fea0003900000 */
[----:B------:R-:W2:Y:S02]  /*8d30*/  @!P3 SYNCS.PHASECHK.TRANS64 P3, [R7+URZ+0x4a28], R8 ;  /* 0x004a28080700b5a7 */ /* 0x000ea4000806007f */
[----:B--2---:R-:W-:Y:S05]  /*8d40*/  @!P3 BRA `(.L_x_103) ;  /* 0xfffffffc00f0b947 */ /* 0x004fea000383ffff */
[----:B------:R-:W-:Y:S05]  /*8d50*/  BRA `(.L_x_136) ;  /* 0xfffffff000707947 */ /* 0x000fea000383ffff */
.L_x_110:
[----:B-1----:R1:W2:Y:S02]  /*8d60*/  SYNCS.PHASECHK.TRANS64.TRYWAIT P3, [R7+URZ+0x4a28], R8 ;  /* 0x004a2808070075a7 */ /* 0x0022a4000806017f */
[----:B--2---:R-:W-:Y:S05]  /*8d70*/  @!P3 NANOSLEEP.SYNCS 0x989680 ;  /* 0x009896800000b95d */ /* 0x004fea0003900000 */
[----:B------:R-:W2:Y:S02]  /*8d80*/  @!P3 SYNCS.PHASECHK.TRANS64 P3, [R7+URZ+0x4a28], R8 ;  /* 0x004a28080700b5a7 */ /* 0x000ea4000806007f */
[----:B--2---:R-:W-:Y:S05]  /*8d90*/  @!P3 BRA `(.L_x_110) ;  /* 0xfffffffc00f0b947 */ /* 0x004fea000383ffff */
[----:B------:R-:W-:Y:S05]  /*8da0*/  BRA `(.L_x_137) ;  /* 0xfffffff4000c7947 */ /* 0x000fea000383ffff */
.L_x_115:
[----:B-1----:R1:W2:Y:S02]  /*8db0*/  SYNCS.PHASECHK.TRANS64.TRYWAIT P3, [R7+URZ+0x4a28], R8 ;  /* 0x004a2808070075a7 */ /* 0x0022a4000806017f */
[----:B--2---:R-:W-:Y:S05]  /*8dc0*/  @!P3 NANOSLEEP.SYNCS 0x989680 ;  /* 0x009896800000b95d */ /* 0x004fea0003900000 */
[----:B------:R-:W2:Y:S02]  /*8dd0*/  @!P3 SYNCS.PHASECHK.TRANS64 P3, [R7+URZ+0x4a28], R8 ;  /* 0x004a28080700b5a7 */ /* 0x000ea4000806007f */
[----:B--2---:R-:W-:Y:S05]  /*8de0*/  @!P3 BRA `(.L_x_115) ;  /* 0xfffffffc00f0b947 */ /* 0x004fea000383ffff */
[----:B------:R-:W-:Y:S05]  /*8df0*/  BRA `(.L_x_138) ;  /* 0xfffffff4009c7947 */ /* 0x000fea000383ffff */
        .weak           $__internal_0_$__cuda_sm20_rcp_rn_f32_slowpath
        .type           $__internal_0_$__cuda_sm20_rcp_rn_f32_slowpath,@function
        .size           $__internal_0_$__cuda_sm20_rcp_rn_f32_slowpath,(.L_x_144 - $__internal_0_$__cuda_sm20_rcp_rn_f32_slowpath)
$__internal_0_$__cuda_sm20_rcp_rn_f32_slowpath:
[----:B------:R-:W-:Y:S01]  /*8e00*/  IMAD.SHL.U32 R0, R3, 0x2, RZ ;  /* 0x0000000203007824 */ /* 0x000fe200078e00ff */
[----:B------:R-:W-:Y:S04]  /*8e10*/  BSSY B2, `(.L_x_139) ;  /* 0x0000030000027945 */ /* 0x000fe80003800000 */
[----:B------:R-:W-:-:S04]  /*8e20*/  SHF.R.U32.HI R21, RZ, 0x18, R0 ;  /* 0x00000018ff157819 */ /* 0x000fc80000011600 */
[----:B------:R-:W-:-:S13]  /*8e30*/  ISETP.NE.U32.AND P0, PT, R21, RZ, PT ;  /* 0x000000ff1500720c */ /* 0x000fda0003f05070 */
[----:B------:R-:W-:Y:S05]  /*8e40*/  @P0 BRA `(.L_x_140) ;  /* 0x0000000000280947 */ /* 0x000fea0003800000 */
[----:B------:R-:W-:-:S05]  /*8e50*/  IMAD.SHL.U32 R0, R3, 0x2, RZ ;  /* 0x0000000203007824 */ /* 0x000fca00078e00ff */
[----:B------:R-:W-:-:S13]  /*8e60*/  ISETP.NE.AND P0, PT, R0, RZ, PT ;  /* 0x000000ff0000720c */ /* 0x000fda0003f05270 */
[----:B------:R-:W-:Y:S01]  /*8e70*/  @P0 FFMA R9, R3, 1.84467440737095516160e+19, RZ ;  /* 0x5f80000003090823 */ /* 0x000fe200000000ff */
[----:B------:R-:W-:Y:S08]  /*8e80*/  @!P0 MUFU.RCP R8, R3 ;  /* 0x0000000300088308 */ /* 0x000ff00000001000 */
[----:B------:R-:W1:Y:S02]  /*8e90*/  @P0 MUFU.RCP R0, R9 ;  /* 0x0000000900000308 */ /* 0x000e640000001000 */
[----:B-1----:R-:W-:-:S04]  /*8ea0*/  @P0 FFMA R12, R9, R0, -1 ;  /* 0xbf800000090c0423 */ /* 0x002fc80000000000 */
[----:B------:R-:W-:-:S04]  /*8eb0*/  @P0 FADD.FTZ R13, -R12, -RZ ;  /* 0x800000ff0c0d0221 */ /* 0x000fc80000010100 */
[----:B------:R-:W-:-:S04]  /*8ec0*/  @P0 FFMA R0, R0, R13, R0 ;  /* 0x0000000d00000223 */ /* 0x000fc80000000000 */
[----:B------:R-:W-:Y:S01]  /*8ed0*/  @P0 FFMA R8, R0, 1.84467440737095516160e+19, RZ ;  /* 0x5f80000000080823 */ /* 0x000fe200000000ff */
[----:B------:R-:W-:Y:S06]  /*8ee0*/  BRA `(.L_x_141) ;  /* 0x0000000000887947 */ /* 0x000fec0003800000 */
.L_x_140:
[----:B------:R-:W-:-:S05]  /*8ef0*/  VIADD R24, R21, 0xffffff03 ;  /* 0xffffff0315187836 */ /* 0x000fca0000000000 */
[----:B------:R-:W-:-:S13]  /*8f00*/  ISETP.GT.U32.AND P0, PT, R24, 0x1, PT ;  /* 0x000000011800780c */ /* 0x000fda0003f04070 */
[----:B------:R-:W-:Y:S05]  /*8f10*/  @P0 BRA `(.L_x_142) ;  /* 0x0000000000780947 */ /* 0x000fea0003800000 */
[----:B------:R-:W-:Y:S01]  /*8f20*/  LOP3.LUT R0, R3, 0x7fffff, RZ, 0xc0, !PT ;  /* 0x007fffff03007812 */ /* 0x000fe200078ec0ff */
[----:B------:R-:W-:-:S03]  /*8f30*/  IMAD.MOV.U32 R13, RZ, RZ, 0x3 ;  /* 0x00000003ff0d7424 */ /* 0x000fc600078e00ff */
[----:B------:R-:W-:Y:S02]  /*8f40*/  LOP3.LUT R0, R0, 0x3f800000, RZ, 0xfc, !PT ;  /* 0x3f80000000007812 */ /* 0x000fe400078efcff */
[----:B------:R-:W-:Y:S02]  /*8f50*/  SHF.L.U32 R13, R13, R24, RZ ;  /* 0x000000180d0d7219 */ /* 0x000fe400000006ff */
[----:B------:R-:W1:Y:S02]  /*8f60*/  MUFU.RCP R9, R0 ;  /* 0x0000000000097308 */ /* 0x000e640000001000 */
[----:B-1----:R-:W-:-:S04]  /*8f70*/  FFMA R8, R0, R9, -1 ;  /* 0xbf80000000087423 */ /* 0x002fc80000000009 */
[----:B------:R-:W-:-:S04]  /*8f80*/  FADD.FTZ R8, -R8, -RZ ;  /* 0x800000ff08087221 */ /* 0x000fc80000010100 */
[CCC-:B------:R-:W-:Y:S01]  /*8f90*/  FFMA.RM R12, R9.reuse, R8.reuse, R9.reuse ;  /* 0x00000008090c7223 */ /* 0x1c0fe20000004009 */
[----:B------:R-:W-:-:S04]  /*8fa0*/  FFMA.RP R9, R9, R8, R9 ;  /* 0x0000000809097223 */ /* 0x000fc80000008009 */
[C---:B------:R-:W-:Y:S02]  /*8fb0*/  LOP3.LUT R8, R12.reuse, 0x7fffff, RZ, 0xc0, !PT ;  /* 0x007fffff0c087812 */ /* 0x040fe400078ec0ff */
[----:B------:R-:W-:Y:S02]  /*8fc0*/  FSETP.NEU.FTZ.AND P0, PT, R12, R9, PT ;  /* 0x000000090c00720b */ /* 0x000fe40003f1d000 */
[----:B------:R-:W-:Y:S02]  /*8fd0*/  LOP3.LUT R8, R8, 0x800000, RZ, 0xfc, !PT ;  /* 0x0080000008087812 */ /* 0x000fe400078efcff */
[----:B------:R-:W-:Y:S02]  /*8fe0*/  SEL R9, RZ, 0xffffffff, !P0 ;  /* 0xffffffffff097807 */ /* 0x000fe40004000000 */
[----:B------:R-:W-:-:S03]  /*8ff0*/  LOP3.LUT R13, R13, R8, RZ, 0xc0, !PT ;  /* 0x000000080d0d7212 */ /* 0x000fc600078ec0ff */
[----:B------:R-:W-:Y:S01]  /*9000*/  IMAD.MOV R9, RZ, RZ, -R9 ;  /* 0x000000ffff097224 */ /* 0x000fe200078e0a09 */
[----:B------:R-:W-:-:S04]  /*9010*/  SHF.R.U32.HI R13, RZ, R24, R13 ;  /* 0x00000018ff0d7219 */ /* 0x000fc8000001160d */
[--C-:B------:R-:W-:Y:S01]  /*9020*/  LOP3.LUT P1, RZ, R9, R24, R8.reuse, 0xf8, !PT ;  /* 0x0000001809ff7212 */ /* 0x100fe2000782f808 */
[----:B------:R-:W-:Y:S01]  /*9030*/  VIADD R9, R21, 0xffffff04 ;  /* 0xffffff0415097836 */ /* 0x000fe20000000000 */
[C---:B------:R-:W-:Y:S02]  /*9040*/  LOP3.LUT P0, RZ, R13.reuse, 0x1, RZ, 0xc0, !PT ;  /* 0x000000010dff7812 */ /* 0x040fe4000780c0ff */
[----:B------:R-:W-:Y:S02]  /*9050*/  LOP3.LUT P2, RZ, R13, 0x2, RZ, 0xc0, !PT ;  /* 0x000000020dff7812 */ /* 0x000fe4000784c0ff */
[----:B------:R-:W-:Y:S02]  /*9060*/  SHF.R.U32.HI R8, RZ, R9, R8 ;  /* 0x00000009ff087219 */ /* 0x000fe40000011608 */
[----:B------:R-:W-:Y:S02]  /*9070*/  PLOP3.LUT P0, PT, P0, P1, P2, 0xe0, 0x0 ;  /* 0x000000000000781c */ /* 0x000fe40000703c20 */
[----:B------:R-:W-:-:S02]  /*9080*/  LOP3.LUT P1, RZ, R3, 0x7fffff, RZ, 0xc0, !PT ;  /* 0x007fffff03ff7812 */ /* 0x000fc4000782c0ff */
[----:B------:R-:W-:-:S05]  /*9090*/  SEL R0, RZ, 0x1, !P0 ;  /* 0x00000001ff007807 */ /* 0x000fca0004000000 */
[----:B------:R-:W-:-:S05]  /*90a0*/  IMAD.MOV R0, RZ, RZ, -R0 ;  /* 0x000000ffff007224 */ /* 0x000fca00078e0a00 */
[----:B------:R-:W-:-:S13]  /*90b0*/  ISETP.GE.AND P0, PT, R0, RZ, PT ;  /* 0x000000ff0000720c */ /* 0x000fda0003f06270 */
[----:B------:R-:W-:-:S04]  /*90c0*/  @!P0 VIADD R8, R8, 0x1 ;  /* 0x0000000108088836 */ /* 0x000fc80000000000 */
[----:B------:R-:W-:-:S05]  /*90d0*/  @!P1 IMAD.SHL.U32 R8, R8, 0x2, RZ ;  /* 0x0000000208089824 */ /* 0x000fca00078e00ff */
[----:B------:R-:W-:Y:S01]  /*90e0*/  LOP3.LUT R8, R8, 0x80000000, R3, 0xf8, !PT ;  /* 0x8000000008087812 */ /* 0x000fe200078ef803 */
[----:B------:R-:W-:Y:S06]  /*90f0*/  BRA `(.L_x_141) ;  /* 0x0000000000047947 */ /* 0x000fec0003800000 */
.L_x_142:
[----:B------:R1:W2:Y:S02]  /*9100*/  MUFU.RCP R8, R3 ;  /* 0x0000000300087308 */ /* 0x0002a40000001000 */
.L_x_141:
[----:B------:R-:W-:Y:S05]  /*9110*/  BSYNC B2 ;  /* 0x0000000000027941 */ /* 0x000fea0003800000 */
.L_x_139:
[----:B--2---:R-:W-:Y:S02]  /*9120*/  IMAD.MOV.U32 R0, RZ, RZ, R8 ;  /* 0x000000ffff007224 */ /* 0x004fe400078e0008 */
[----:B------:R-:W-:Y:S02]  /*9130*/  IMAD.MOV.U32 R8, RZ, RZ, R14 ;  /* 0x000000ffff087224 */ /* 0x000fe400078e000e */
[----:B------:R-:W-:-:S04]  /*9140*/  IMAD.MOV.U32 R9, RZ, RZ, 0x0 ;  /* 0x00000000ff097424 */ /* 0x000fc800078e00ff */
[----:B-1----:R-:W-:Y:S05]  /*9150*/  RET.REL.NODEC R8 `(_ZN7cutlass13device_kernelINS_4fmha6kernel28FmhaKernelTmaWarpSpecializedINS1_10collective30FmhaMainloopTmaWarpSpecializedINS_6half_tEffN4cute5tupleIJNS7_1CILi128EEENS9_ILi64EEENS9_ILi16EEEEEENS8_IJiNS9_ILi1EEENS8_IJiiEEEEEESG_SG_NS4_12CausalFusionEJNS2_6OptionILNS2_3TagE0ENS9_ILb1EEEEENSI_ILSJ_2ESK_EEEEENS4_15FmhaFwdEpilogueIS6_fNS8_IJSB_SC_SB_EEEEENS2_23PersistentTileSchedulerEJSL_SM_EEEEEvNT_6ParamsE) ;  /* 0xffffff6c08a87950 */ /* 0x002fea0003c3ffff */
.L_x_143:
[----:B------:R-:W-:-:S00]  /*9160*/  BRA `(.L_x_143) ;  /* 0xfffffffc00fc7947 */ /* 0x000fc0000383ffff */
[----:B------:R-:W-:-:S00]  /*9170*/  NOP ;  /* 0x0000000000007918 */ /* 0x000fc00000000000 */
        /* <DEDUP_REMOVED lines=8> */
.L_x_144:


//--------------------- .nv.global.init           --------------------------
	.section	.nv.global.init,"aw",@progbits
.nv.global.init:
	.type		$str$24,@object
	.size		$str$24,($str$25 - $str$24)
$str$24:
        /*0000*/ 	.byte	0x28, 0x61, 0x64, 0x64, 0x72, 0x65, 0x73, 0x73, 0x20, 0x26, 0x20, 0x6d, 0x61, 0x73, 0x6b, 0x29
        /*0010*/ 	.byte	0x20, 0x3d, 0x3d, 0x20, 0x30, 0x00
	.type		$str$25,@object
	.size		$str$25,(__unnamed_1 - $str$25)
$str$25:
        /*0016*/ 	.byte	0x2f, 0x74, 0x6d, 0x70, 0x2f, 0x63, 0x75, 0x74, 0x6c, 0x61, 0x73, 0x73, 0x5f, 0x73, 0x77, 0x65
        /*0026*/ 	.byte	0x65, 0x70, 0x5f, 0x73, 0x72, 0x63, 0x2f, 0x69, 0x6e, 0x63, 0x6c, 0x75, 0x64, 0x65, 0x2f, 0x63
        /*0036*/ 	.byte	0x75, 0x74, 0x65, 0x2f, 0x70, 0x6f, 0x69, 0x6e, 0x74, 0x65, 0x72, 0x5f, 0x66, 0x6c, 0x61, 0x67
        /*0046*/ 	.byte	0x67, 0x65, 0x64, 0x2e, 0x68, 0x70, 0x70, 0x00
	.type		__unnamed_1,@object
	.size		__unnamed_1,(.L_0 - __unnamed_1)
__unnamed_1:
        /*004e*/ 	.byte	0x61, 0x75, 0x74, 0x6f, 0x20, 0x63, 0x75, 0x74, 0x65, 0x3a, 0x3a, 0x61, 0x73, 0x5f, 0x70, 0x6f
        /* <DEDUP_REMOVED lines=27> */
        /*020e*/ 	.byte	0x3e, 0x3e, 0x5d, 0x00
.L_0:


//--------------------- .nv.shared._ZN7cutlass13device_kernelINS_4fmha6kernel28FmhaKernelTmaWarpSpecializedINS1_10collective30FmhaMainloopTmaWarpSpecializedINS_6half_tEffN4cute5tupleIJNS7_1CILi128EEENS9_ILi64EEENS9_ILi16EEEEEENS8_IJiNS9_ILi1EEENS8_IJiiEEEEEESG_SG_NS4_12CausalFusionEJNS2_6OptionILNS2_3TagE0ENS9_ILb1EEEEENSI_ILSJ_2ESK_EEEEENS4_15FmhaFwdEpilogueIS6_fNS8_IJSB_SC_SB_EEEEENS2_23PersistentTileSchedulerEJSL_SM_EEEEEvNT_6ParamsE --------------------------
	.section	.nv.shared._ZN7cutlass13device_kernelINS_4fmha6kernel28FmhaKernelTmaWarpSpecializedINS1_10collective30FmhaMainloopTmaWarpSpecializedINS_6half_tEffN4cute5tupleIJNS7_1CILi128EEENS9_ILi64EEENS9_ILi16EEEEEENS8_IJiNS9_ILi1EEENS8_IJiiEEEEEESG_SG_NS4_12CausalFusionEJNS2_6OptionILNS2_3TagE0ENS9_ILb1EEEEENSI_ILSJ_2ESK_EEEEENS4_15FmhaFwdEpilogueIS6_fNS8_IJSB_SC_SB_EEEEENS2_23PersistentTileSchedulerEJSL_SM_EEEEEvNT_6ParamsE,"aw",@nobits
	.sectionflags	@""
	.align	16
	.zero		1024


//--------------------- .nv.shared.reserved.0     --------------------------
	.section	.nv.shared.reserved.0,"aw",@nobits
	.weak		__nv_reservedSMEM_offset_0_alias
	.size		__nv_reservedSMEM_offset_0_alias, 0, 0
	.other		__nv_reservedSMEM_offset_0_alias,@"STO_CUDA_RESERVED_SHARED STV_DEFAULT"
__nv_reservedSMEM_offset_0_alias:
	.zero		0


//--------------------- .nv.global                --------------------------
	.section	.nv.global,"aw",@nobits
.nv.global:
	.type		_ZN39_INTERNAL_b180e939_4_k_cu_e8d88bbf_32124cute1_E,@object
	.size		_ZN39_INTERNAL_b180e939_4_k_cu_e8d88bbf_32124cute1_E,(_ZN39_INTERNAL_b180e939_4_k_cu_e8d88bbf_32124cuda3std3__45__cpo6cbeginE - _ZN39_INTERNAL_b180e939_4_k_cu_e8d88bbf_32124cute1_E)
_ZN39_INTERNAL_b180e939_4_k_cu_e8d88bbf_32124cute1_E:
	.zero		1
	.type		_ZN39_INTERNAL_b180e939_4_k_cu_e8d88bbf_32124cuda3std3__45__cpo6cbeginE,@object
	.size		_ZN39_INTERNAL_b180e939_4_k_cu_e8d88bbf_32124cuda3std3__45__cpo6cbeginE,(_ZN39_INTERNAL_b180e939_4_k_cu_e8d88bbf_32124cuda3std3__48in_placeE - _ZN39_INTERNAL_b180e939_4_k_cu_e8d88bbf_32124cuda3std3__45__cpo6cbeginE)
_ZN39_INTERNAL_b180e939_4_k_cu_e8d88bbf_32124cuda3std3__45__cpo6cbeginE:
	.zero		1
	.type		_ZN39_INTERNAL_b180e939_4_k_cu_e8d88bbf_32124cuda3std3__48in_placeE,@object
	.size		_ZN39_INTERNAL_b180e939_4_k_cu_e8d88bbf_32124cuda3std3__48in_placeE,(_ZN39_INTERNAL_b180e939_4_k_cu_e8d88bbf_32124cuda3std6ranges3__45__cpo9iter_moveE - _ZN39_INTERNAL_b180e939_4_k_cu_e8d88bbf_32124cuda3std3__48in_placeE)
_ZN39_INTERNAL_b180e939_4_k_cu_e8d88bbf_32124cuda3std3__48in_placeE:
	.zero		1
	.type		_ZN39_INTERNAL_b180e939_4_k_cu_e8d88bbf_32124cuda3std6ranges3__45__cpo9iter_moveE,@object
	.size		_ZN39_INTERNAL_b180e939_4_k_cu_e8d88bbf_32124cuda3std6ranges3__45__cpo9iter_moveE,(_ZN39_INTERNAL_b180e939_4_k_cu_e8d88bbf_32124cuda3std3__45__cpo5beginE - _ZN39_INTERNAL_b180e939_4_k_cu_e8d88bbf_32124cuda3std6ranges3__45__cpo9iter_moveE)
_ZN39_INTERNAL_b180e939_4_k_cu_e8d88bbf_32124cuda3std6ranges3__45__cpo9iter_moveE:
	.zero		1
	.type		_ZN39_INTERNAL_b180e939_4_k_cu_e8d88bbf_32124cuda3std3__45__cpo5beginE,@object
	.size		_ZN39_INTERNAL_b180e939_4_k_cu_e8d88bbf_32124cuda3std3__45__cpo5beginE,(_ZN39_INTERNAL_b180e939_4_k_cu_e8d88bbf_32124cuda3std3__441_GLOBAL__N__b180e939_4_k_cu_e8d88bbf_32126ignoreE - _ZN39_INTERNAL_b180e939_4_k_cu_e8d88bbf_32124cuda3std3__45__cpo5beginE)
_ZN39_INTERNAL_b180e939_4_k_cu_e8d88bbf_32124cuda3std3__45__cpo5beginE:
	.zero		1
	.type		_ZN39_INTERNAL_b180e939_4_k_cu_e8d88bbf_32124cuda3std3__441_GLOBAL__N__b180e939_4_k_cu_e8d88bbf_32126ignoreE,@object
	.size		_ZN39_INTERNAL_b180e939_4_k_cu_e8d88bbf_32124cuda3std3__441_GLOBAL__N__b180e939_4_k_cu_e8d88bbf_32126ignoreE,(_ZN39_INTERNAL_b180e939_4_k_cu_e8d88bbf_32124cute7productE - _ZN39_INTERNAL_b180e939_4_k_cu_e8d88bbf_32124cuda3std3__441_GLOBAL__N__b180e939_4_k_cu_e8d88bbf_32126ignoreE)
_ZN39_INTERNAL_b180e939_4_k_cu_e8d88bbf_32124cuda3std3__441_GLOBAL__N__b180e939_4_k_cu_e8d88bbf_32126ignoreE:
	.zero		1
	.type		_ZN39_INTERNAL_b180e939_4_k_cu_e8d88bbf_32124cute7productE,@object
	.size		_ZN39_INTERNAL_b180e939_4_k_cu_e8d88bbf_32124cute7productE,(_ZN39_INTERNAL_b180e939_4_k_cu_e8d88bbf_32124cuda3std3__45__cpo3endE - _ZN39_INTERNAL_b180e939_4_k_cu_e8d88bbf_32124cute7productE)
_ZN39_INTERNAL_b180e939_4_k_cu_e8d88bbf_32124cute7productE:
	.zero		1
	.type		_ZN39_INTERNAL_b180e939_4_k_cu_e8d88bbf_32124cuda3std3__45__cpo3endE,@object
	.size		_ZN39_INTERNAL_b180e939_4_k_cu_e8d88bbf_32124cuda3std3__45__cpo3endE,(_ZN39_INTERNAL_b180e939_4_k_cu_e8d88bbf_32124cuda3std3__419piecewise_constructE - _ZN39_INTERNAL_b180e939_4_k_cu_e8d88bbf_32124cuda3std3__45__cpo3endE)
_ZN39_INTERNAL_b180e939_4_k_cu_e8d88bbf_32124cuda3std3__45__cpo3endE:
	.zero		1
	.type		_ZN39_INTERNAL_b180e939_4_k_cu_e8d88bbf_32124cuda3std3__419piecewise_constructE,@object
	.size		_ZN39_INTERNAL_b180e939_4_k_cu_e8d88bbf_32124cuda3std3__419piecewise_constructE,(_ZN39_INTERNAL_b180e939_4_k_cu_e8d88bbf_32124cuda3std3__45__cpo4cendE - _ZN39_INTERNAL_b180e939_4_k_cu_e8d88bbf_32124cuda3std3__419piecewise_constructE)
_ZN39_INTERNAL_b180e939_4_k_cu_e8d88bbf_32124cuda3std3__419piecewise_constructE:
	.zero		1
	.type		_ZN39_INTERNAL_b180e939_4_k_cu_e8d88bbf_32124cuda3std3__45__cpo4cendE,@object
	.size		_ZN39_INTERNAL_b180e939_4_k_cu_e8d88bbf_32124cuda3std3__45__cpo4cendE,(_ZN39_INTERNAL_b180e939_4_k_cu_e8d88bbf_32124cuda3std6ranges3__45__cpo4swapE - _ZN39_INTERNAL_b180e939_4_k_cu_e8d88bbf_32124cuda3std3__45__cpo4cendE)
_ZN39_INTERNAL_b180e939_4_k_cu_e8d88bbf_32124cuda3std3__45__cpo4cendE:
	.zero		1
	.type		_ZN39_INTERNAL_b180e939_4_k_cu_e8d88bbf_32124cuda3std6ranges3__45__cpo4swapE,@object
	.size		_ZN39_INTERNAL_b180e939_4_k_cu_e8d88bbf_32124cuda3std6ranges3__45__cpo4swapE,(.L_8 - _ZN39_INTERNAL_b180e939_4_k_cu_e8d88bbf_32124cuda3std6ranges3__45__cpo4swapE)
_ZN39_INTERNAL_b180e939_4_k_cu_e8d88bbf_32124cuda3std6ranges3__45__cpo4swapE:
	.zero		1
.L_8:


//--------------------- .nv.constant0._ZN7cutlass13device_kernelINS_4fmha6kernel28FmhaKernelTmaWarpSpecializedINS1_10collective30FmhaMainloopTmaWarpSpecializedINS_6half_tEffN4cute5tupleIJNS7_1CILi128EEENS9_ILi64EEENS9_ILi16EEEEEENS8_IJiNS9_ILi1EEENS8_IJiiEEEEEESG_SG_NS4_12CausalFusionEJNS2_6OptionILNS2_3TagE0ENS9_ILb1EEEEENSI_ILSJ_2ESK_EEEEENS4_15FmhaFwdEpilogueIS6_fNS8_IJSB_SC_SB_EEEEENS2_23PersistentTileSchedulerEJSL_SM_EEEEEvNT_6ParamsE --------------------------
	.section	.nv.constant0._ZN7cutlass13device_kernelINS_4fmha6kernel28FmhaKernelTmaWarpSpecializedINS1_10collective30FmhaMainloopTmaWarpSpecializedINS_6half_tEffN4cute5tupleIJNS7_1CILi128EEENS9_ILi64EEENS9_ILi16EEEEEENS8_IJiNS9_ILi1EEENS8_IJiiEEEEEESG_SG_NS4_12CausalFusionEJNS2_6OptionILNS2_3TagE0ENS9_ILb1EEEEENSI_ILSJ_2ESK_EEEEENS4_15FmhaFwdEpilogueIS6_fNS8_IJSB_SC_SB_EEEEENS2_23PersistentTileSchedulerEJSL_SM_EEEEEvNT_6ParamsE,"a",@progbits
	.sectionflags	@""
	.align	4
.nv.constant0._ZN7cutlass13device_kernelINS_4fmha6kernel28FmhaKernelTmaWarpSpecializedINS1_10collective30FmhaMainloopTmaWarpSpecializedINS_6half_tEffN4cute5tupleIJNS7_1CILi128EEENS9_ILi64EEENS9_ILi16EEEEEENS8_IJiNS9_ILi1EEENS8_IJiiEEEEEESG_SG_NS4_12CausalFusionEJNS2_6OptionILNS2_3TagE0ENS9_ILb1EEEEENSI_ILSJ_2ESK_EEEEENS4_15FmhaFwdEpilogueIS6_fNS8_IJSB_SC_SB_EEEEENS2_23PersistentTileSchedulerEJSL_SM_EEEEEvNT_6ParamsE:
	.zero		2688


//--------------------- SYMBOLS --------------------------

	.type		.nv.reservedSmem.offset0,@object
	.size		.nv.reservedSmem.offset0,0x4
	.type		__assertfail,@function
